//
// Generated by NVIDIA NVVM Compiler
//
// Compiler Build ID: CL-36424714
// Cuda compilation tools, release 13.0, V13.0.88
// Based on NVVM 20.0.0
//

.version 9.0
.target sm_100
.address_size 64

	// .globl	_Z11gru_forwardPKfS0_S0_S0_S0_S0_S0_S0_S0_S0_S0_Pfii

.visible .entry _Z11gru_forwardPKfS0_S0_S0_S0_S0_S0_S0_S0_S0_S0_Pfii(
	.param .u64 .ptr .align 1 _Z11gru_forwardPKfS0_S0_S0_S0_S0_S0_S0_S0_S0_S0_Pfii_param_0,
	.param .u64 .ptr .align 1 _Z11gru_forwardPKfS0_S0_S0_S0_S0_S0_S0_S0_S0_S0_Pfii_param_1,
	.param .u64 .ptr .align 1 _Z11gru_forwardPKfS0_S0_S0_S0_S0_S0_S0_S0_S0_S0_Pfii_param_2,
	.param .u64 .ptr .align 1 _Z11gru_forwardPKfS0_S0_S0_S0_S0_S0_S0_S0_S0_S0_Pfii_param_3,
	.param .u64 .ptr .align 1 _Z11gru_forwardPKfS0_S0_S0_S0_S0_S0_S0_S0_S0_S0_Pfii_param_4,
	.param .u64 .ptr .align 1 _Z11gru_forwardPKfS0_S0_S0_S0_S0_S0_S0_S0_S0_S0_Pfii_param_5,
	.param .u64 .ptr .align 1 _Z11gru_forwardPKfS0_S0_S0_S0_S0_S0_S0_S0_S0_S0_Pfii_param_6,
	.param .u64 .ptr .align 1 _Z11gru_forwardPKfS0_S0_S0_S0_S0_S0_S0_S0_S0_S0_Pfii_param_7,
	.param .u64 .ptr .align 1 _Z11gru_forwardPKfS0_S0_S0_S0_S0_S0_S0_S0_S0_S0_Pfii_param_8,
	.param .u64 .ptr .align 1 _Z11gru_forwardPKfS0_S0_S0_S0_S0_S0_S0_S0_S0_S0_Pfii_param_9,
	.param .u64 .ptr .align 1 _Z11gru_forwardPKfS0_S0_S0_S0_S0_S0_S0_S0_S0_S0_Pfii_param_10,
	.param .u64 .ptr .align 1 _Z11gru_forwardPKfS0_S0_S0_S0_S0_S0_S0_S0_S0_S0_Pfii_param_11,
	.param .u32 _Z11gru_forwardPKfS0_S0_S0_S0_S0_S0_S0_S0_S0_S0_Pfii_param_12,
	.param .u32 _Z11gru_forwardPKfS0_S0_S0_S0_S0_S0_S0_S0_S0_S0_Pfii_param_13
)
{
	.reg .pred 	%p<31>;
	.reg .b32 	%r<98>;
	.reg .b32 	%f<451>;
	.reg .b64 	%rd<112>;

	ld.param.u64 	%rd28, [_Z11gru_forwardPKfS0_S0_S0_S0_S0_S0_S0_S0_S0_S0_Pfii_param_0];
	ld.param.u64 	%rd29, [_Z11gru_forwardPKfS0_S0_S0_S0_S0_S0_S0_S0_S0_S0_Pfii_param_1];
	ld.param.u64 	%rd30, [_Z11gru_forwardPKfS0_S0_S0_S0_S0_S0_S0_S0_S0_S0_Pfii_param_2];
	ld.param.u64 	%rd31, [_Z11gru_forwardPKfS0_S0_S0_S0_S0_S0_S0_S0_S0_S0_Pfii_param_3];
	ld.param.u64 	%rd32, [_Z11gru_forwardPKfS0_S0_S0_S0_S0_S0_S0_S0_S0_S0_Pfii_param_4];
	ld.param.u64 	%rd33, [_Z11gru_forwardPKfS0_S0_S0_S0_S0_S0_S0_S0_S0_S0_Pfii_param_5];
	ld.param.u64 	%rd34, [_Z11gru_forwardPKfS0_S0_S0_S0_S0_S0_S0_S0_S0_S0_Pfii_param_6];
	ld.param.u64 	%rd35, [_Z11gru_forwardPKfS0_S0_S0_S0_S0_S0_S0_S0_S0_S0_Pfii_param_7];
	ld.param.u32 	%r54, [_Z11gru_forwardPKfS0_S0_S0_S0_S0_S0_S0_S0_S0_S0_Pfii_param_12];
	ld.param.u32 	%r55, [_Z11gru_forwardPKfS0_S0_S0_S0_S0_S0_S0_S0_S0_S0_Pfii_param_13];
	cvta.to.global.u64 	%rd1, %rd32;
	cvta.to.global.u64 	%rd2, %rd31;
	cvta.to.global.u64 	%rd3, %rd28;
	cvta.to.global.u64 	%rd4, %rd30;
	cvta.to.global.u64 	%rd5, %rd34;
	cvta.to.global.u64 	%rd6, %rd33;
	cvta.to.global.u64 	%rd7, %rd35;
	cvta.to.global.u64 	%rd8, %rd29;
	mov.u32 	%r56, %ctaid.x;
	mov.u32 	%r57, %ntid.x;
	mov.u32 	%r58, %tid.x;
	mad.lo.s32 	%r1, %r56, %r57, %r58;
	setp.ge.s32 	%p1, %r1, %r55;
	@%p1 bra 	$L__BB0_39;
	ld.param.u64 	%rd106, [_Z11gru_forwardPKfS0_S0_S0_S0_S0_S0_S0_S0_S0_S0_Pfii_param_10];
	ld.param.u64 	%rd105, [_Z11gru_forwardPKfS0_S0_S0_S0_S0_S0_S0_S0_S0_S0_Pfii_param_9];
	ld.param.u64 	%rd104, [_Z11gru_forwardPKfS0_S0_S0_S0_S0_S0_S0_S0_S0_S0_Pfii_param_8];
	cvta.to.global.u64 	%rd36, %rd104;
	cvta.to.global.u64 	%rd37, %rd105;
	cvta.to.global.u64 	%rd38, %rd106;
	mul.wide.s32 	%rd39, %r1, 4;
	add.s64 	%rd40, %rd36, %rd39;
	ld.global.f32 	%f440, [%rd40];
	add.s64 	%rd41, %rd37, %rd39;
	ld.global.f32 	%f441, [%rd41];
	add.s64 	%rd42, %rd38, %rd39;
	ld.global.f32 	%f450, [%rd42];
	setp.lt.s32 	%p2, %r54, 1;
	@%p2 bra 	$L__BB0_13;
	mul.lo.s32 	%r2, %r55, %r1;
	mul.lo.s32 	%r3, %r54, %r1;
	and.b32  	%r4, %r54, 7;
	setp.lt.u32 	%p3, %r54, 8;
	mov.b32 	%r81, 0;
	@%p3 bra 	$L__BB0_5;
	and.b32  	%r60, %r54, 2147483640;
	neg.s32 	%r85, %r60;
	add.s64 	%rd108, %rd3, 16;
	mov.u32 	%r83, %r3;
	mov.u32 	%r84, %r2;
$L__BB0_4:
	.pragma "nounroll";
	and.b32  	%r81, %r54, 2147483640;
	mul.wide.s32 	%rd43, %r84, 4;
	add.s64 	%rd44, %rd4, %rd43;
	add.s64 	%rd45, %rd2, %rd43;
	mul.wide.s32 	%rd46, %r83, 4;
	add.s64 	%rd47, %rd1, %rd46;
	ld.global.f32 	%f80, [%rd44];
	ld.global.f32 	%f81, [%rd108+-16];
	fma.rn.f32 	%f82, %f80, %f81, %f440;
	ld.global.f32 	%f83, [%rd45];
	fma.rn.f32 	%f84, %f81, %f83, %f441;
	ld.global.f32 	%f85, [%rd47];
	fma.rn.f32 	%f86, %f85, %f81, %f450;
	ld.global.f32 	%f87, [%rd44+4];
	ld.global.f32 	%f88, [%rd108+-12];
	fma.rn.f32 	%f89, %f87, %f88, %f82;
	ld.global.f32 	%f90, [%rd45+4];
	fma.rn.f32 	%f91, %f88, %f90, %f84;
	ld.global.f32 	%f92, [%rd47+4];
	fma.rn.f32 	%f93, %f92, %f88, %f86;
	ld.global.f32 	%f94, [%rd44+8];
	ld.global.f32 	%f95, [%rd108+-8];
	fma.rn.f32 	%f96, %f94, %f95, %f89;
	ld.global.f32 	%f97, [%rd45+8];
	fma.rn.f32 	%f98, %f95, %f97, %f91;
	ld.global.f32 	%f99, [%rd47+8];
	fma.rn.f32 	%f100, %f99, %f95, %f93;
	ld.global.f32 	%f101, [%rd44+12];
	ld.global.f32 	%f102, [%rd108+-4];
	fma.rn.f32 	%f103, %f101, %f102, %f96;
	ld.global.f32 	%f104, [%rd45+12];
	fma.rn.f32 	%f105, %f102, %f104, %f98;
	ld.global.f32 	%f106, [%rd47+12];
	fma.rn.f32 	%f107, %f106, %f102, %f100;
	ld.global.f32 	%f108, [%rd44+16];
	ld.global.f32 	%f109, [%rd108];
	fma.rn.f32 	%f110, %f108, %f109, %f103;
	ld.global.f32 	%f111, [%rd45+16];
	fma.rn.f32 	%f112, %f109, %f111, %f105;
	ld.global.f32 	%f113, [%rd47+16];
	fma.rn.f32 	%f114, %f113, %f109, %f107;
	ld.global.f32 	%f115, [%rd44+20];
	ld.global.f32 	%f116, [%rd108+4];
	fma.rn.f32 	%f117, %f115, %f116, %f110;
	ld.global.f32 	%f118, [%rd45+20];
	fma.rn.f32 	%f119, %f116, %f118, %f112;
	ld.global.f32 	%f120, [%rd47+20];
	fma.rn.f32 	%f121, %f120, %f116, %f114;
	ld.global.f32 	%f122, [%rd44+24];
	ld.global.f32 	%f123, [%rd108+8];
	fma.rn.f32 	%f124, %f122, %f123, %f117;
	ld.global.f32 	%f125, [%rd45+24];
	fma.rn.f32 	%f126, %f123, %f125, %f119;
	ld.global.f32 	%f127, [%rd47+24];
	fma.rn.f32 	%f128, %f127, %f123, %f121;
	ld.global.f32 	%f129, [%rd44+28];
	ld.global.f32 	%f130, [%rd108+12];
	fma.rn.f32 	%f440, %f129, %f130, %f124;
	ld.global.f32 	%f131, [%rd45+28];
	fma.rn.f32 	%f441, %f130, %f131, %f126;
	ld.global.f32 	%f132, [%rd47+28];
	fma.rn.f32 	%f450, %f132, %f130, %f128;
	add.s32 	%r85, %r85, 8;
	add.s32 	%r84, %r84, 8;
	add.s64 	%rd108, %rd108, 32;
	add.s32 	%r83, %r83, 8;
	setp.eq.s32 	%p4, %r85, 0;
	@%p4 bra 	$L__BB0_5;
	bra.uni 	$L__BB0_4;
$L__BB0_5:
	setp.eq.s32 	%p5, %r4, 0;
	@%p5 bra 	$L__BB0_13;
	and.b32  	%r7, %r54, 3;
	setp.lt.u32 	%p6, %r4, 4;
	@%p6 bra 	$L__BB0_8;
	add.s32 	%r61, %r81, %r2;
	mul.wide.s32 	%rd48, %r61, 4;
	add.s64 	%rd49, %rd4, %rd48;
	ld.global.f32 	%f134, [%rd49];
	mul.wide.u32 	%rd50, %r81, 4;
	add.s64 	%rd51, %rd3, %rd50;
	ld.global.f32 	%f135, [%rd51];
	fma.rn.f32 	%f136, %f134, %f135, %f440;
	add.s64 	%rd52, %rd2, %rd48;
	ld.global.f32 	%f137, [%rd52];
	fma.rn.f32 	%f138, %f135, %f137, %f441;
	add.s32 	%r62, %r81, %r3;
	mul.wide.s32 	%rd53, %r62, 4;
	add.s64 	%rd54, %rd1, %rd53;
	ld.global.f32 	%f139, [%rd54];
	fma.rn.f32 	%f140, %f139, %f135, %f450;
	ld.global.f32 	%f141, [%rd49+4];
	ld.global.f32 	%f142, [%rd51+4];
	fma.rn.f32 	%f143, %f141, %f142, %f136;
	ld.global.f32 	%f144, [%rd52+4];
	fma.rn.f32 	%f145, %f142, %f144, %f138;
	ld.global.f32 	%f146, [%rd54+4];
	fma.rn.f32 	%f147, %f146, %f142, %f140;
	ld.global.f32 	%f148, [%rd49+8];
	ld.global.f32 	%f149, [%rd51+8];
	fma.rn.f32 	%f150, %f148, %f149, %f143;
	ld.global.f32 	%f151, [%rd52+8];
	fma.rn.f32 	%f152, %f149, %f151, %f145;
	ld.global.f32 	%f153, [%rd54+8];
	fma.rn.f32 	%f154, %f153, %f149, %f147;
	ld.global.f32 	%f155, [%rd49+12];
	ld.global.f32 	%f156, [%rd51+12];
	fma.rn.f32 	%f440, %f155, %f156, %f150;
	ld.global.f32 	%f157, [%rd52+12];
	fma.rn.f32 	%f441, %f156, %f157, %f152;
	ld.global.f32 	%f158, [%rd54+12];
	fma.rn.f32 	%f450, %f158, %f156, %f154;
	add.s32 	%r81, %r81, 4;
$L__BB0_8:
	setp.eq.s32 	%p7, %r7, 0;
	@%p7 bra 	$L__BB0_13;
	setp.eq.s32 	%p8, %r7, 1;
	@%p8 bra 	$L__BB0_11;
	add.s32 	%r63, %r81, %r2;
	mul.wide.s32 	%rd55, %r63, 4;
	add.s64 	%rd56, %rd4, %rd55;
	ld.global.f32 	%f160, [%rd56];
	mul.wide.u32 	%rd57, %r81, 4;
	add.s64 	%rd58, %rd3, %rd57;
	ld.global.f32 	%f161, [%rd58];
	fma.rn.f32 	%f162, %f160, %f161, %f440;
	add.s64 	%rd59, %rd2, %rd55;
	ld.global.f32 	%f163, [%rd59];
	fma.rn.f32 	%f164, %f161, %f163, %f441;
	add.s32 	%r64, %r81, %r3;
	mul.wide.s32 	%rd60, %r64, 4;
	add.s64 	%rd61, %rd1, %rd60;
	ld.global.f32 	%f165, [%rd61];
	fma.rn.f32 	%f166, %f165, %f161, %f450;
	ld.global.f32 	%f167, [%rd56+4];
	ld.global.f32 	%f168, [%rd58+4];
	fma.rn.f32 	%f440, %f167, %f168, %f162;
	ld.global.f32 	%f169, [%rd59+4];
	fma.rn.f32 	%f441, %f168, %f169, %f164;
	ld.global.f32 	%f170, [%rd61+4];
	fma.rn.f32 	%f450, %f170, %f168, %f166;
	add.s32 	%r81, %r81, 2;
$L__BB0_11:
	and.b32  	%r65, %r54, 1;
	setp.eq.b32 	%p9, %r65, 1;
	not.pred 	%p10, %p9;
	@%p10 bra 	$L__BB0_13;
	add.s32 	%r66, %r81, %r2;
	mul.wide.s32 	%rd62, %r66, 4;
	add.s64 	%rd63, %rd4, %rd62;
	ld.global.f32 	%f171, [%rd63];
	mul.wide.u32 	%rd64, %r81, 4;
	add.s64 	%rd65, %rd3, %rd64;
	ld.global.f32 	%f172, [%rd65];
	fma.rn.f32 	%f440, %f171, %f172, %f440;
	add.s64 	%rd66, %rd2, %rd62;
	ld.global.f32 	%f173, [%rd66];
	fma.rn.f32 	%f441, %f172, %f173, %f441;
	add.s32 	%r67, %r81, %r3;
	mul.wide.s32 	%rd67, %r67, 4;
	add.s64 	%rd68, %rd1, %rd67;
	ld.global.f32 	%f174, [%rd68];
	fma.rn.f32 	%f450, %f174, %f172, %f450;
$L__BB0_13:
	setp.lt.s32 	%p11, %r55, 1;
	@%p11 bra 	$L__BB0_25;
	mul.lo.s32 	%r12, %r55, %r1;
	and.b32  	%r13, %r55, 7;
	setp.lt.u32 	%p12, %r55, 8;
	mov.b32 	%r88, 0;
	@%p12 bra 	$L__BB0_17;
	and.b32  	%r88, %r55, 2147483640;
	neg.s32 	%r87, %r88;
	add.s64 	%rd10, %rd6, 16;
	add.s64 	%rd11, %rd5, 16;
	add.s64 	%rd109, %rd8, 16;
	mov.u32 	%r86, %r12;
$L__BB0_16:
	.pragma "nounroll";
	mul.wide.s32 	%rd69, %r86, 4;
	add.s64 	%rd70, %rd10, %rd69;
	add.s64 	%rd71, %rd11, %rd69;
	ld.global.f32 	%f176, [%rd70+-16];
	ld.global.f32 	%f177, [%rd109+-16];
	fma.rn.f32 	%f178, %f176, %f177, %f440;
	ld.global.f32 	%f179, [%rd71+-16];
	fma.rn.f32 	%f180, %f177, %f179, %f441;
	ld.global.f32 	%f181, [%rd70+-12];
	ld.global.f32 	%f182, [%rd109+-12];
	fma.rn.f32 	%f183, %f181, %f182, %f178;
	ld.global.f32 	%f184, [%rd71+-12];
	fma.rn.f32 	%f185, %f182, %f184, %f180;
	ld.global.f32 	%f186, [%rd70+-8];
	ld.global.f32 	%f187, [%rd109+-8];
	fma.rn.f32 	%f188, %f186, %f187, %f183;
	ld.global.f32 	%f189, [%rd71+-8];
	fma.rn.f32 	%f190, %f187, %f189, %f185;
	ld.global.f32 	%f191, [%rd70+-4];
	ld.global.f32 	%f192, [%rd109+-4];
	fma.rn.f32 	%f193, %f191, %f192, %f188;
	ld.global.f32 	%f194, [%rd71+-4];
	fma.rn.f32 	%f195, %f192, %f194, %f190;
	ld.global.f32 	%f196, [%rd70];
	ld.global.f32 	%f197, [%rd109];
	fma.rn.f32 	%f198, %f196, %f197, %f193;
	ld.global.f32 	%f199, [%rd71];
	fma.rn.f32 	%f200, %f197, %f199, %f195;
	ld.global.f32 	%f201, [%rd70+4];
	ld.global.f32 	%f202, [%rd109+4];
	fma.rn.f32 	%f203, %f201, %f202, %f198;
	ld.global.f32 	%f204, [%rd71+4];
	fma.rn.f32 	%f205, %f202, %f204, %f200;
	ld.global.f32 	%f206, [%rd70+8];
	ld.global.f32 	%f207, [%rd109+8];
	fma.rn.f32 	%f208, %f206, %f207, %f203;
	ld.global.f32 	%f209, [%rd71+8];
	fma.rn.f32 	%f210, %f207, %f209, %f205;
	ld.global.f32 	%f211, [%rd70+12];
	ld.global.f32 	%f212, [%rd109+12];
	fma.rn.f32 	%f440, %f211, %f212, %f208;
	ld.global.f32 	%f213, [%rd71+12];
	fma.rn.f32 	%f441, %f212, %f213, %f210;
	add.s32 	%r87, %r87, 8;
	add.s32 	%r86, %r86, 8;
	add.s64 	%rd109, %rd109, 32;
	setp.ne.s32 	%p13, %r87, 0;
	@%p13 bra 	$L__BB0_16;
$L__BB0_17:
	setp.eq.s32 	%p14, %r13, 0;
	@%p14 bra 	$L__BB0_25;
	and.b32  	%r28, %r55, 3;
	setp.lt.u32 	%p15, %r13, 4;
	@%p15 bra 	$L__BB0_20;
	add.s32 	%r69, %r88, %r12;
	mul.wide.s32 	%rd72, %r69, 4;
	add.s64 	%rd73, %rd6, %rd72;
	ld.global.f32 	%f215, [%rd73];
	mul.wide.u32 	%rd74, %r88, 4;
	add.s64 	%rd75, %rd8, %rd74;
	ld.global.f32 	%f216, [%rd75];
	fma.rn.f32 	%f217, %f215, %f216, %f440;
	add.s64 	%rd76, %rd5, %rd72;
	ld.global.f32 	%f218, [%rd76];
	fma.rn.f32 	%f219, %f216, %f218, %f441;
	ld.global.f32 	%f220, [%rd73+4];
	ld.global.f32 	%f221, [%rd75+4];
	fma.rn.f32 	%f222, %f220, %f221, %f217;
	ld.global.f32 	%f223, [%rd76+4];
	fma.rn.f32 	%f224, %f221, %f223, %f219;
	ld.global.f32 	%f225, [%rd73+8];
	ld.global.f32 	%f226, [%rd75+8];
	fma.rn.f32 	%f227, %f225, %f226, %f222;
	ld.global.f32 	%f228, [%rd76+8];
	fma.rn.f32 	%f229, %f226, %f228, %f224;
	ld.global.f32 	%f230, [%rd73+12];
	ld.global.f32 	%f231, [%rd75+12];
	fma.rn.f32 	%f440, %f230, %f231, %f227;
	ld.global.f32 	%f232, [%rd76+12];
	fma.rn.f32 	%f441, %f231, %f232, %f229;
	add.s32 	%r88, %r88, 4;
$L__BB0_20:
	setp.eq.s32 	%p16, %r28, 0;
	@%p16 bra 	$L__BB0_25;
	setp.eq.s32 	%p17, %r28, 1;
	@%p17 bra 	$L__BB0_23;
	add.s32 	%r70, %r88, %r12;
	mul.wide.s32 	%rd77, %r70, 4;
	add.s64 	%rd78, %rd6, %rd77;
	ld.global.f32 	%f234, [%rd78];
	mul.wide.u32 	%rd79, %r88, 4;
	add.s64 	%rd80, %rd8, %rd79;
	ld.global.f32 	%f235, [%rd80];
	fma.rn.f32 	%f236, %f234, %f235, %f440;
	add.s64 	%rd81, %rd5, %rd77;
	ld.global.f32 	%f237, [%rd81];
	fma.rn.f32 	%f238, %f235, %f237, %f441;
	ld.global.f32 	%f239, [%rd78+4];
	ld.global.f32 	%f240, [%rd80+4];
	fma.rn.f32 	%f440, %f239, %f240, %f236;
	ld.global.f32 	%f241, [%rd81+4];
	fma.rn.f32 	%f441, %f240, %f241, %f238;
	add.s32 	%r88, %r88, 2;
$L__BB0_23:
	and.b32  	%r71, %r55, 1;
	setp.eq.b32 	%p18, %r71, 1;
	not.pred 	%p19, %p18;
	@%p19 bra 	$L__BB0_25;
	add.s32 	%r72, %r88, %r12;
	mul.wide.s32 	%rd82, %r72, 4;
	add.s64 	%rd83, %rd6, %rd82;
	ld.global.f32 	%f242, [%rd83];
	mul.wide.u32 	%rd84, %r88, 4;
	add.s64 	%rd85, %rd8, %rd84;
	ld.global.f32 	%f243, [%rd85];
	fma.rn.f32 	%f440, %f242, %f243, %f440;
	add.s64 	%rd86, %rd5, %rd82;
	ld.global.f32 	%f244, [%rd86];
	fma.rn.f32 	%f441, %f243, %f244, %f441;
$L__BB0_25:
	setp.lt.s32 	%p20, %r55, 1;
	fma.rn.f32 	%f245, %f440, 0fBBBB989D, 0f3F000000;
	cvt.sat.f32.f32 	%f246, %f245;
	mov.f32 	%f247, 0f4B400001;
	mov.f32 	%f248, 0f437C0000;
	fma.rm.f32 	%f249, %f246, %f248, %f247;
	add.f32 	%f250, %f249, 0fCB40007F;
	neg.f32 	%f251, %f250;
	fma.rn.f32 	%f252, %f440, 0fBFB8AA3B, %f251;
	fma.rn.f32 	%f253, %f440, 0fB2A57060, %f252;
	mov.b32 	%r73, %f249;
	shl.b32 	%r74, %r73, 23;
	mov.b32 	%f254, %r74;
	ex2.approx.ftz.f32 	%f255, %f253;
	fma.rn.f32 	%f64, %f255, %f254, 0f3F800000;
	fma.rn.f32 	%f256, %f441, 0fBBBB989D, 0f3F000000;
	cvt.sat.f32.f32 	%f257, %f256;
	fma.rm.f32 	%f258, %f257, %f248, %f247;
	add.f32 	%f259, %f258, 0fCB40007F;
	neg.f32 	%f260, %f259;
	fma.rn.f32 	%f261, %f441, 0fBFB8AA3B, %f260;
	fma.rn.f32 	%f262, %f441, 0fB2A57060, %f261;
	mov.b32 	%r75, %f258;
	shl.b32 	%r76, %r75, 23;
	mov.b32 	%f263, %r76;
	ex2.approx.ftz.f32 	%f264, %f262;
	fma.rn.f32 	%f265, %f264, %f263, 0f3F800000;
	rcp.rn.f32 	%f65, %f265;
	@%p20 bra 	$L__BB0_38;
	mul.lo.s32 	%r33, %r55, %r1;
	and.b32  	%r34, %r55, 15;
	setp.lt.u32 	%p21, %r55, 16;
	mov.b32 	%r94, 0;
	@%p21 bra 	$L__BB0_29;
	and.b32  	%r94, %r55, 2147483632;
	neg.s32 	%r92, %r94;
	add.s64 	%rd17, %rd7, 32;
	add.s64 	%rd110, %rd8, 32;
	mov.u32 	%r91, %r33;
$L__BB0_28:
	.pragma "nounroll";
	mul.wide.s32 	%rd87, %r91, 4;
	add.s64 	%rd88, %rd17, %rd87;
	ld.global.f32 	%f267, [%rd88+-32];
	ld.global.f32 	%f268, [%rd110+-32];
	mul.f32 	%f269, %f267, %f268;
	fma.rn.f32 	%f270, %f65, %f269, %f450;
	ld.global.f32 	%f271, [%rd88+-28];
	ld.global.f32 	%f272, [%rd110+-28];
	mul.f32 	%f273, %f271, %f272;
	fma.rn.f32 	%f274, %f65, %f273, %f270;
	ld.global.f32 	%f275, [%rd88+-24];
	ld.global.f32 	%f276, [%rd110+-24];
	mul.f32 	%f277, %f275, %f276;
	fma.rn.f32 	%f278, %f65, %f277, %f274;
	ld.global.f32 	%f279, [%rd88+-20];
	ld.global.f32 	%f280, [%rd110+-20];
	mul.f32 	%f281, %f279, %f280;
	fma.rn.f32 	%f282, %f65, %f281, %f278;
	ld.global.f32 	%f283, [%rd88+-16];
	ld.global.f32 	%f284, [%rd110+-16];
	mul.f32 	%f285, %f283, %f284;
	fma.rn.f32 	%f286, %f65, %f285, %f282;
	ld.global.f32 	%f287, [%rd88+-12];
	ld.global.f32 	%f288, [%rd110+-12];
	mul.f32 	%f289, %f287, %f288;
	fma.rn.f32 	%f290, %f65, %f289, %f286;
	ld.global.f32 	%f291, [%rd88+-8];
	ld.global.f32 	%f292, [%rd110+-8];
	mul.f32 	%f293, %f291, %f292;
	fma.rn.f32 	%f294, %f65, %f293, %f290;
	ld.global.f32 	%f295, [%rd88+-4];
	ld.global.f32 	%f296, [%rd110+-4];
	mul.f32 	%f297, %f295, %f296;
	fma.rn.f32 	%f298, %f65, %f297, %f294;
	ld.global.f32 	%f299, [%rd88];
	ld.global.f32 	%f300, [%rd110];
	mul.f32 	%f301, %f299, %f300;
	fma.rn.f32 	%f302, %f65, %f301, %f298;
	ld.global.f32 	%f303, [%rd88+4];
	ld.global.f32 	%f304, [%rd110+4];
	mul.f32 	%f305, %f303, %f304;
	fma.rn.f32 	%f306, %f65, %f305, %f302;
	ld.global.f32 	%f307, [%rd88+8];
	ld.global.f32 	%f308, [%rd110+8];
	mul.f32 	%f309, %f307, %f308;
	fma.rn.f32 	%f310, %f65, %f309, %f306;
	ld.global.f32 	%f311, [%rd88+12];
	ld.global.f32 	%f312, [%rd110+12];
	mul.f32 	%f313, %f311, %f312;
	fma.rn.f32 	%f314, %f65, %f313, %f310;
	ld.global.f32 	%f315, [%rd88+16];
	ld.global.f32 	%f316, [%rd110+16];
	mul.f32 	%f317, %f315, %f316;
	fma.rn.f32 	%f318, %f65, %f317, %f314;
	ld.global.f32 	%f319, [%rd88+20];
	ld.global.f32 	%f320, [%rd110+20];
	mul.f32 	%f321, %f319, %f320;
	fma.rn.f32 	%f322, %f65, %f321, %f318;
	ld.global.f32 	%f323, [%rd88+24];
	ld.global.f32 	%f324, [%rd110+24];
	mul.f32 	%f325, %f323, %f324;
	fma.rn.f32 	%f326, %f65, %f325, %f322;
	ld.global.f32 	%f327, [%rd88+28];
	ld.global.f32 	%f328, [%rd110+28];
	mul.f32 	%f329, %f327, %f328;
	fma.rn.f32 	%f450, %f65, %f329, %f326;
	add.s32 	%r92, %r92, 16;
	add.s32 	%r91, %r91, 16;
	add.s64 	%rd110, %rd110, 64;
	setp.ne.s32 	%p22, %r92, 0;
	@%p22 bra 	$L__BB0_28;
$L__BB0_29:
	setp.eq.s32 	%p23, %r34, 0;
	@%p23 bra 	$L__BB0_38;
	and.b32  	%r42, %r55, 7;
	setp.lt.u32 	%p24, %r34, 8;
	@%p24 bra 	$L__BB0_32;
	add.s32 	%r78, %r94, %r33;
	mul.wide.s32 	%rd89, %r78, 4;
	add.s64 	%rd90, %rd7, %rd89;
	ld.global.f32 	%f331, [%rd90];
	mul.wide.u32 	%rd91, %r94, 4;
	add.s64 	%rd92, %rd8, %rd91;
	ld.global.f32 	%f332, [%rd92];
	mul.f32 	%f333, %f331, %f332;
	fma.rn.f32 	%f334, %f65, %f333, %f450;
	ld.global.f32 	%f335, [%rd90+4];
	ld.global.f32 	%f336, [%rd92+4];
	mul.f32 	%f337, %f335, %f336;
	fma.rn.f32 	%f338, %f65, %f337, %f334;
	ld.global.f32 	%f339, [%rd90+8];
	ld.global.f32 	%f340, [%rd92+8];
	mul.f32 	%f341, %f339, %f340;
	fma.rn.f32 	%f342, %f65, %f341, %f338;
	ld.global.f32 	%f343, [%rd90+12];
	ld.global.f32 	%f344, [%rd92+12];
	mul.f32 	%f345, %f343, %f344;
	fma.rn.f32 	%f346, %f65, %f345, %f342;
	ld.global.f32 	%f347, [%rd90+16];
	ld.global.f32 	%f348, [%rd92+16];
	mul.f32 	%f349, %f347, %f348;
	fma.rn.f32 	%f350, %f65, %f349, %f346;
	ld.global.f32 	%f351, [%rd90+20];
	ld.global.f32 	%f352, [%rd92+20];
	mul.f32 	%f353, %f351, %f352;
	fma.rn.f32 	%f354, %f65, %f353, %f350;
	ld.global.f32 	%f355, [%rd90+24];
	ld.global.f32 	%f356, [%rd92+24];
	mul.f32 	%f357, %f355, %f356;
	fma.rn.f32 	%f358, %f65, %f357, %f354;
	ld.global.f32 	%f359, [%rd90+28];
	ld.global.f32 	%f360, [%rd92+28];
	mul.f32 	%f361, %f359, %f360;
	fma.rn.f32 	%f450, %f65, %f361, %f358;
	add.s32 	%r94, %r94, 8;
$L__BB0_32:
	setp.eq.s32 	%p25, %r42, 0;
	@%p25 bra 	$L__BB0_38;
	and.b32  	%r45, %r55, 3;
	setp.lt.u32 	%p26, %r42, 4;
	@%p26 bra 	$L__BB0_35;
	add.s32 	%r79, %r94, %r33;
	mul.wide.s32 	%rd93, %r79, 4;
	add.s64 	%rd94, %rd7, %rd93;
	ld.global.f32 	%f363, [%rd94];
	mul.wide.u32 	%rd95, %r94, 4;
	add.s64 	%rd96, %rd8, %rd95;
	ld.global.f32 	%f364, [%rd96];
	mul.f32 	%f365, %f363, %f364;
	fma.rn.f32 	%f366, %f65, %f365, %f450;
	ld.global.f32 	%f367, [%rd94+4];
	ld.global.f32 	%f368, [%rd96+4];
	mul.f32 	%f369, %f367, %f368;
	fma.rn.f32 	%f370, %f65, %f369, %f366;
	ld.global.f32 	%f371, [%rd94+8];
	ld.global.f32 	%f372, [%rd96+8];
	mul.f32 	%f373, %f371, %f372;
	fma.rn.f32 	%f374, %f65, %f373, %f370;
	ld.global.f32 	%f375, [%rd94+12];
	ld.global.f32 	%f376, [%rd96+12];
	mul.f32 	%f377, %f375, %f376;
	fma.rn.f32 	%f450, %f65, %f377, %f374;
	add.s32 	%r94, %r94, 4;
$L__BB0_35:
	setp.eq.s32 	%p27, %r45, 0;
	@%p27 bra 	$L__BB0_38;
	mul.wide.u32 	%rd97, %r94, 4;
	add.s64 	%rd111, %rd8, %rd97;
	add.s32 	%r97, %r94, %r33;
	neg.s32 	%r96, %r45;
$L__BB0_37:
	.pragma "nounroll";
	mul.wide.s32 	%rd98, %r97, 4;
	add.s64 	%rd99, %rd7, %rd98;
	ld.global.f32 	%f378, [%rd99];
	ld.global.f32 	%f379, [%rd111];
	mul.f32 	%f380, %f378, %f379;
	fma.rn.f32 	%f450, %f65, %f380, %f450;
	add.s64 	%rd111, %rd111, 4;
	add.s32 	%r97, %r97, 1;
	add.s32 	%r96, %r96, 1;
	setp.ne.s32 	%p28, %r96, 0;
	@%p28 bra 	$L__BB0_37;
$L__BB0_38:
	ld.param.u64 	%rd107, [_Z11gru_forwardPKfS0_S0_S0_S0_S0_S0_S0_S0_S0_S0_Pfii_param_11];
	rcp.rn.f32 	%f381, %f64;
	abs.f32 	%f382, %f450;
	mul.f32 	%f383, %f382, 0f4038AA3B;
	ex2.approx.ftz.f32 	%f384, %f383;
	add.f32 	%f385, %f384, 0f3F800000;
	rcp.approx.ftz.f32 	%f386, %f385;
	fma.rn.f32 	%f387, %f386, 0fC0000000, 0f3F800000;
	setp.ge.f32 	%p29, %f382, 0f41102CB4;
	selp.f32 	%f388, 0f3F800000, %f387, %p29;
	copysign.f32 	%f389, %f450, %f388;
	mul.f32 	%f390, %f450, %f450;
	fma.rn.f32 	%f391, %f390, 0f3C80F082, 0fBD563CAE;
	fma.rn.f32 	%f392, %f391, %f390, 0f3E085941;
	fma.rn.f32 	%f393, %f392, %f390, 0fBEAAA9ED;
	fma.rn.f32 	%f394, %f393, %f390, 0f00000000;
	fma.rn.f32 	%f395, %f394, %f450, %f450;
	setp.ge.f32 	%p30, %f382, 0f3F19999A;
	selp.f32 	%f396, %f389, %f395, %p30;
	mov.f32 	%f397, 0f3F800000;
	sub.f32 	%f398, %f397, %f381;
	mul.wide.s32 	%rd100, %r1, 4;
	add.s64 	%rd101, %rd8, %rd100;
	ld.global.f32 	%f399, [%rd101];
	mul.f32 	%f400, %f381, %f396;
	fma.rn.f32 	%f401, %f398, %f399, %f400;
	cvta.to.global.u64 	%rd102, %rd107;
	add.s64 	%rd103, %rd102, %rd100;
	st.global.f32 	[%rd103], %f401;
$L__BB0_39:
	ret;

}


// ===== COMPILED SASS (sm_100) =====

	.target	sm_100

	.elftype	@"ET_EXEC"


//--------------------- .note.nv.tkinfo           --------------------------
	.section	.note.nv.tkinfo,"",@"SHT_NOTE"
	.sectionflags	@"SHF_NOTE_NV_TKINFO"
	.tkinfo
        /*0018*/ 	.word	0x00000002
        /*0030*/ 	.string	""
        /*0030*/ 	.string	"ptxas"
        /*0030*/ 	.string	"Cuda compilation tools, release 13.0, V13.0.88"
        /*0030*/ 	.string	"Build cuda_13.0.r13.0/compiler.36424714_0"
        /*0030*/ 	.string	"-arch sm_100 -m 64 "



//--------------------- .note.nv.cuinfo           --------------------------
	.section	.note.nv.cuinfo,"",@"SHT_NOTE"
	.sectionflags	@"SHF_NOTE_NV_CUINFO"
        /*0018*/ 	.short	0x0002
        /*001a*/ 	.short	0x0064
        /*001c*/ 	.short	0x0082
	.zero		2


//--------------------- .nv.info                  --------------------------
	.section	.nv.info,"",@"SHT_CUDA_INFO"
	.align	4


	//----- nvinfo : EIATTR_REGCOUNT
	.align		4
        /*0000*/ 	.byte	0x04, 0x2f
        /*0002*/ 	.short	(.L_1 - .L_0)
	.align		4
.L_0:
        /*0004*/ 	.word	index@(_Z11gru_forwardPKfS0_S0_S0_S0_S0_S0_S0_S0_S0_S0_Pfii)
        /*0008*/ 	.word	0x00000020


	//----- nvinfo : EIATTR_FRAME_SIZE
	.align		4
.L_1:
        /*000c*/ 	.byte	0x04, 0x11
        /*000e*/ 	.short	(.L_3 - .L_2)
	.align		4
.L_2:
        /*0010*/ 	.word	index@($__internal_0_$__cuda_sm20_rcp_rn_f32_slowpath)
        /*0014*/ 	.word	0x00000000


	//----- nvinfo : EIATTR_FRAME_SIZE
	.align		4
.L_3:
        /*0018*/ 	.byte	0x04, 0x11
        /*001a*/ 	.short	(.L_5 - .L_4)
	.align		4
.L_4:
        /*001c*/ 	.word	index@(_Z11gru_forwardPKfS0_S0_S0_S0_S0_S0_S0_S0_S0_S0_Pfii)
        /*0020*/ 	.word	0x00000000


	//----- nvinfo : EIATTR_MIN_STACK_SIZE
	.align		4
.L_5:
        /*0024*/ 	.byte	0x04, 0x12
        /*0026*/ 	.short	(.L_7 - .L_6)
	.align		4
.L_6:
        /*0028*/ 	.word	index@(_Z11gru_forwardPKfS0_S0_S0_S0_S0_S0_S0_S0_S0_S0_Pfii)
        /*002c*/ 	.word	0x00000000
.L_7:


//--------------------- .nv.compat                --------------------------
	.section	.nv.compat,"",@"SHT_CUDA_COMPAT_INFO"
	.align	4
        /*0000*/ 	.byte	0x02, 0x09, 0x00, 0x00, 0x02, 0x02, 0x01, 0x00, 0x02, 0x05, 0x05, 0x00, 0x03, 0x07, 0x01, 0x01
        /*0010*/ 	.byte	0x02, 0x03, 0x00, 0x00, 0x02, 0x06, 0x01, 0x00, 0x04, 0x0b, 0x08, 0x00, 0x01, 0x00, 0x00, 0x00
        /*0020*/ 	.byte	0x00, 0x00, 0x00, 0x00


//--------------------- .nv.info._Z11gru_forwardPKfS0_S0_S0_S0_S0_S0_S0_S0_S0_S0_Pfii --------------------------
	.section	.nv.info._Z11gru_forwardPKfS0_S0_S0_S0_S0_S0_S0_S0_S0_S0_Pfii,"",@"SHT_CUDA_INFO"
	.sectionflags	@""
	.align	4


	//----- nvinfo : EIATTR_CUDA_API_VERSION
	.align		4
        /*0000*/ 	.byte	0x04, 0x37
        /*0002*/ 	.short	(.L_9 - .L_8)
.L_8:
        /*0004*/ 	.word	0x00000082


	//----- nvinfo : EIATTR_KPARAM_INFO
	.align		4
.L_9:
        /*0008*/ 	.byte	0x04, 0x17
        /*000a*/ 	.short	(.L_11 - .L_10)
.L_10:
        /*000c*/ 	.word	0x00000000
        /*0010*/ 	.short	0x000d
        /*0012*/ 	.short	0x0064
        /*0014*/ 	.byte	0x00, 0xf0, 0x11, 0x00


	//----- nvinfo : EIATTR_KPARAM_INFO
	.align		4
.L_11:
        /*0018*/ 	.byte	0x04, 0x17
        /*001a*/ 	.short	(.L_13 - .L_12)
.L_12:
        /*001c*/ 	.word	0x00000000
        /*0020*/ 	.short	0x000c
        /*0022*/ 	.short	0x0060
        /*0024*/ 	.byte	0x00, 0xf0, 0x11, 0x00


	//----- nvinfo : EIATTR_KPARAM_INFO
	.align		4
.L_13:
        /*0028*/ 	.byte	0x04, 0x17
        /*002a*/ 	.short	(.L_15 - .L_14)
.L_14:
        /*002c*/ 	.word	0x00000000
        /*0030*/ 	.short	0x000b
        /*0032*/ 	.short	0x0058
        /*0034*/ 	.byte	0x00, 0xf5, 0x21, 0x00


	//----- nvinfo : EIATTR_KPARAM_INFO
	.align		4
.L_15:
        /*0038*/ 	.byte	0x04, 0x17
        /*003a*/ 	.short	(.L_17 - .L_16)
.L_16:
        /*003c*/ 	.word	0x00000000
        /*0040*/ 	.short	0x000a
        /*0042*/ 	.short	0x0050
        /*0044*/ 	.byte	0x00, 0xf5, 0x21, 0x00


	//----- nvinfo : EIATTR_KPARAM_INFO
	.align		4
.L_17:
        /*0048*/ 	.byte	0x04, 0x17
        /*004a*/ 	.short	(.L_19 - .L_18)
.L_18:
        /*004c*/ 	.word	0x00000000
        /*0050*/ 	.short	0x0009
        /*0052*/ 	.short	0x0048
        /*0054*/ 	.byte	0x00, 0xf5, 0x21, 0x00


	//----- nvinfo : EIATTR_KPARAM_INFO
	.align		4
.L_19:
        /*0058*/ 	.byte	0x04, 0x17
        /*005a*/ 	.short	(.L_21 - .L_20)
.L_20:
        /*005c*/ 	.word	0x00000000
        /*0060*/ 	.short	0x0008
        /*0062*/ 	.short	0x0040
        /*0064*/ 	.byte	0x00, 0xf5, 0x21, 0x00


	//----- nvinfo : EIATTR_KPARAM_INFO
	.align		4
.L_21:
        /*0068*/ 	.byte	0x04, 0x17
        /*006a*/ 	.short	(.L_23 - .L_22)
.L_22:
        /*006c*/ 	.word	0x00000000
        /*0070*/ 	.short	0x0007
        /*0072*/ 	.short	0x0038
        /*0074*/ 	.byte	0x00, 0xf5, 0x21, 0x00


	//----- nvinfo : EIATTR_KPARAM_INFO
	.align		4
.L_23:
        /*0078*/ 	.byte	0x04, 0x17
        /*007a*/ 	.short	(.L_25 - .L_24)
.L_24:
        /*007c*/ 	.word	0x00000000
        /*0080*/ 	.short	0x0006
        /*0082*/ 	.short	0x0030
        /*0084*/ 	.byte	0x00, 0xf5, 0x21, 0x00


	//----- nvinfo : EIATTR_KPARAM_INFO
	.align		4
.L_25:
        /*0088*/ 	.byte	0x04, 0x17
        /*008a*/ 	.short	(.L_27 - .L_26)
.L_26:
        /*008c*/ 	.word	0x00000000
        /*0090*/ 	.short	0x0005
        /*0092*/ 	.short	0x0028
        /*0094*/ 	.byte	0x00, 0xf5, 0x21, 0x00


	//----- nvinfo : EIATTR_KPARAM_INFO
	.align		4
.L_27:
        /*0098*/ 	.byte	0x04, 0x17
        /*009a*/ 	.short	(.L_29 - .L_28)
.L_28:
        /*009c*/ 	.word	0x00000000
        /*00a0*/ 	.short	0x0004
        /*00a2*/ 	.short	0x0020
        /*00a4*/ 	.byte	0x00, 0xf5, 0x21, 0x00


	//----- nvinfo : EIATTR_KPARAM_INFO
	.align		4
.L_29:
        /*00a8*/ 	.byte	0x04, 0x17
        /*00aa*/ 	.short	(.L_31 - .L_30)
.L_30:
        /*00ac*/ 	.word	0x00000000
        /*00b0*/ 	.short	0x0003
        /*00b2*/ 	.short	0x0018
        /*00b4*/ 	.byte	0x00, 0xf5, 0x21, 0x00


	//----- nvinfo : EIATTR_KPARAM_INFO
	.align		4
.L_31:
        /*00b8*/ 	.byte	0x04, 0x17
        /*00ba*/ 	.short	(.L_33 - .L_32)
.L_32:
        /*00bc*/ 	.word	0x00000000
        /*00c0*/ 	.short	0x0002
        /*00c2*/ 	.short	0x0010
        /*00c4*/ 	.byte	0x00, 0xf5, 0x21, 0x00


	//----- nvinfo : EIATTR_KPARAM_INFO
	.align		4
.L_33:
        /*00c8*/ 	.byte	0x04, 0x17
        /*00ca*/ 	.short	(.L_35 - .L_34)
.L_34:
        /*00cc*/ 	.word	0x00000000
        /*00d0*/ 	.short	0x0001
        /*00d2*/ 	.short	0x0008
        /*00d4*/ 	.byte	0x00, 0xf5, 0x21, 0x00


	//----- nvinfo : EIATTR_KPARAM_INFO
	.align		4
.L_35:
        /*00d8*/ 	.byte	0x04, 0x17
        /*00da*/ 	.short	(.L_37 - .L_36)
.L_36:
        /*00dc*/ 	.word	0x00000000
        /*00e0*/ 	.short	0x0000
        /*00e2*/ 	.short	0x0000
        /*00e4*/ 	.byte	0x00, 0xf5, 0x21, 0x00


	//----- nvinfo : EIATTR_SPARSE_MMA_MASK
	.align		4
.L_37:
        /*00e8*/ 	.byte	0x03, 0x50
        /*00ea*/ 	.short	0x0000


	//----- nvinfo : EIATTR_MAXREG_COUNT
	.align		4
        /*00ec*/ 	.byte	0x03, 0x1b
        /*00ee*/ 	.short	0x00ff


	//----- nvinfo : EIATTR_MERCURY_ISA_VERSION
	.align		4
        /*00f0*/ 	.byte	0x03, 0x5f
        /*00f2*/ 	.short	0x0101


	//----- nvinfo : EIATTR_VRC_CTA_INIT_COUNT
	.align		4
        /*00f4*/ 	.byte	0x02, 0x4a
	.zero		1
	.zero		1


	//----- nvinfo : EIATTR_EXIT_INSTR_OFFSETS
	.align		4
        /*00f8*/ 	.byte	0x04, 0x1c
        /*00fa*/ 	.short	(.L_39 - .L_38)


	//   ....[0]....
.L_38:
        /*00fc*/ 	.word	0x00000070


	//   ....[1]....
        /*0100*/ 	.word	0x00002570


	//----- nvinfo : EIATTR_CRS_STACK_SIZE
	.align		4
.L_39:
        /*0104*/ 	.byte	0x04, 0x1e
        /*0106*/ 	.short	(.L_41 - .L_40)
.L_40:
        /*0108*/ 	.word	0x00000000


	//----- nvinfo : EIATTR_CBANK_PARAM_SIZE
	.align		4
.L_41:
        /*010c*/ 	.byte	0x03, 0x19
        /*010e*/ 	.short	0x0068


	//----- nvinfo : EIATTR_PARAM_CBANK
	.align		4
        /*0110*/ 	.byte	0x04, 0x0a
        /*0112*/ 	.short	(.L_43 - .L_42)
	.align		4
.L_42:
        /*0114*/ 	.word	index@(.nv.constant0._Z11gru_forwardPKfS0_S0_S0_S0_S0_S0_S0_S0_S0_S0_Pfii)
        /*0118*/ 	.short	0x0380
        /*011a*/ 	.short	0x0068


	//----- nvinfo : EIATTR_SW_WAR
	.align		4
.L_43:
        /*011c*/ 	.byte	0x04, 0x36
        /*011e*/ 	.short	(.L_45 - .L_44)
.L_44:
        /*0120*/ 	.word	0x00000008
.L_45:


//--------------------- .nv.callgraph             --------------------------
	.section	.nv.callgraph,"",@"SHT_CUDA_CALLGRAPH"
	.align	4
	.sectionentsize	8
	.align		4
        /*0000*/ 	.word	0x00000000
	.align		4
        /*0004*/ 	.word	0xffffffff
	.align		4
        /*0008*/ 	.word	0x00000000
	.align		4
        /*000c*/ 	.word	0xfffffffe
	.align		4
        /*0010*/ 	.word	0x00000000
	.align		4
        /*0014*/ 	.word	0xfffffffd
	.align		4
        /*0018*/ 	.word	0x00000000
	.align		4
        /*001c*/ 	.word	0xfffffffc


//--------------------- .text._Z11gru_forwardPKfS0_S0_S0_S0_S0_S0_S0_S0_S0_S0_Pfii --------------------------
	.section	.text._Z11gru_forwardPKfS0_S0_S0_S0_S0_S0_S0_S0_S0_S0_Pfii,"ax",@progbits
	.align	128
        .global         _Z11gru_forwardPKfS0_S0_S0_S0_S0_S0_S0_S0_S0_S0_Pfii
        .type           _Z11gru_forwardPKfS0_S0_S0_S0_S0_S0_S0_S0_S0_S0_Pfii,@function
        .size           _Z11gru_forwardPKfS0_S0_S0_S0_S0_S0_S0_S0_S0_S0_Pfii,(.L_x_26 - _Z11gru_forwardPKfS0_S0_S0_S0_S0_S0_S0_S0_S0_S0_Pfii)
        .other          _Z11gru_forwardPKfS0_S0_S0_S0_S0_S0_S0_S0_S0_S0_Pfii,@"STO_CUDA_ENTRY STV_DEFAULT"
_Z11gru_forwardPKfS0_S0_S0_S0_S0_S0_S0_S0_S0_S0_Pfii:
.text._Z11gru_forwardPKfS0_S0_S0_S0_S0_S0_S0_S0_S0_S0_Pfii:
[----:B------:R-:W-:Y:S01]  /*0000*/  LDC R1, c[0x0][0x37c] ;  /* 0x0000df00ff017b82 */ /* 0x000fe20000000800 */
[----:B------:R-:W0:Y:S07]  /*0010*/  S2R R3, SR_TID.X ;  /* 0x0000000000037919 */ /* 0x000e2e0000002100 */
[----:B------:R-:W0:Y:S08]  /*0020*/  S2UR UR4, SR_CTAID.X ;  /* 0x00000000000479c3 */ /* 0x000e300000002500 */
[----:B------:R-:W0:Y:S08]  /*0030*/  LDC R10, c[0x0][0x360] ;  /* 0x0000d800ff0a7b82 */ /* 0x000e300000000800 */
[----:B------:R-:W1:Y:S01]  /*0040*/  LDC R13, c[0x0][0x3e4] ;  /* 0x0000f900ff0d7b82 */ /* 0x000e620000000800 */
[----:B0-----:R-:W-:-:S05]  /*0050*/  IMAD R10, R10, UR4, R3 ;  /* 0x000000040a0a7c24 */ /* 0x001fca000f8e0203 */
[----:B-1----:R-:W-:-:S13]  /*0060*/  ISETP.GE.AND P0, PT, R10, R13, PT ;  /* 0x0000000d0a00720c */ /* 0x002fda0003f06270 */
[----:B------:R-:W-:Y:S05]  /*0070*/  @P0 EXIT ;  /* 0x000000000000094d */ /* 0x000fea0003800000 */
[----:B------:R-:W0:Y:S01]  /*0080*/  LDC.64 R2, c[0x0][0x3c0] ;  /* 0x0000f000ff027b82 */ /* 0x000e220000000a00 */
[----:B------:R-:W1:Y:S01]  /*0090*/  LDCU.64 UR12, c[0x0][0x358] ;  /* 0x00006b00ff0c77ac */ /* 0x000e620008000a00 */
[----:B------:R-:W2:Y:S06]  /*00a0*/  LDCU UR6, c[0x0][0x3e0] ;  /* 0x00007c00ff0677ac */ /* 0x000eac0008000800 */
[----:B------:R-:W3:Y:S08]  /*00b0*/  LDC.64 R4, c[0x0][0x3c8] ;  /* 0x0000f200ff047b82 */ /* 0x000ef00000000a00 */
[----:B------:R-:W4:Y:S01]  /*00c0*/  LDC.64 R6, c[0x0][0x3d0] ;  /* 0x0000f400ff067b82 */ /* 0x000f220000000a00 */
[----:B0-----:R-:W-:-:S05]  /*00d0*/  IMAD.WIDE R2, R10, 0x4, R2 ;  /* 0x000000040a027825 */ /* 0x001fca00078e0202 */
[----:B-1----:R0:W5:Y:S01]  /*00e0*/  LDG.E R9, desc[UR12][R2.64] ;  /* 0x0000000c02097981 */ /* 0x002162000c1e1900 */
[----:B---3--:R-:W-:-:S05]  /*00f0*/  IMAD.WIDE R4, R10, 0x4, R4 ;  /* 0x000000040a047825 */ /* 0x008fca00078e0204 */
[----:B------:R0:W5:Y:S01]  /*0100*/  LDG.E R19, desc[UR12][R4.64] ;  /* 0x0000000c04137981 */ /* 0x000162000c1e1900 */
[----:B----4-:R-:W-:-:S05]  /*0110*/  IMAD.WIDE R6, R10, 0x4, R6 ;  /* 0x000000040a067825 */ /* 0x010fca00078e0206 */
[----:B------:R0:W5:Y:S01]  /*0120*/  LDG.E R11, desc[UR12][R6.64] ;  /* 0x0000000c060b7981 */ /* 0x000162000c1e1900 */
[----:B--2---:R-:W-:-:S09]  /*0130*/  UISETP.GE.AND UP0, UPT, UR6, 0x1, UPT ;  /* 0x000000010600788c */ /* 0x004fd2000bf06270 */
[----:B0-----:R-:W-:Y:S05]  /*0140*/  BRA.U !UP0, `(.L_x_0) ;  /* 0x0000000908d07547 */ /* 0x001fea000b800000 */
[----:B------:R-:W-:Y:S01]  /*0150*/  UISETP.GE.U32.AND UP0, UPT, UR6, 0x8, UPT ;  /* 0x000000080600788c */ /* 0x000fe2000bf06070 */
[----:B------:R-:W-:Y:S02]  /*0160*/  HFMA2 R15, -RZ, RZ, 0, 0 ;  /* 0x00000000ff0f7431 */ /* 0x000fe400000001ff */
[C---:B------:R-:W-:Y:S01]  /*0170*/  IMAD R12, R10.reuse, R13, RZ ;  /* 0x0000000d0a0c7224 */ /* 0x040fe200078e02ff */
[----:B------:R-:W-:Y:S02]  /*0180*/  ULOP3.LUT UR7, UR6, 0x7, URZ, 0xc0, !UPT ;  /* 0x0000000706077892 */ /* 0x000fe4000f8ec0ff */
[----:B------:R-:W-:-:S03]  /*0190*/  IMAD R14, R10, UR6, RZ ;  /* 0x000000060a0e7c24 */ /* 0x000fc6000f8e02ff */
[----:B------:R-:W-:Y:S07]  /*01a0*/  BRA.U !UP0, `(.L_x_1) ;  /* 0x0000000508447547 */ /* 0x000fee000b800000 */
[----:B------:R-:W0:Y:S01]  /*01b0*/  LDCU.64 UR4, c[0x0][0x380] ;  /* 0x00007000ff0477ac */ /* 0x000e220008000a00 */
[----:B------:R-:W-:Y:S02]  /*01c0*/  MOV R15, R14 ;  /* 0x0000000e000f7202 */ /* 0x000fe40000000f00 */
[----:B------:R-:W-:Y:S01]  /*01d0*/  MOV R0, R12 ;  /* 0x0000000c00007202 */ /* 0x000fe20000000f00 */
[----:B------:R-:W-:-:S04]  /*01e0*/  ULOP3.LUT UR8, UR6, 0x7ffffff8, URZ, 0xc0, !UPT ;  /* 0x7ffffff806087892 */ /* 0x000fc8000f8ec0ff */
[----:B------:R-:W-:Y:S02]  /*01f0*/  UIADD3 UR9, UPT, UPT, -UR8, URZ, URZ ;  /* 0x000000ff08097290 */ /* 0x000fe4000fffe1ff */
[----:B0-----:R-:W-:-:S04]  /*0200*/  UIADD3 UR4, UP0, UPT, UR4, 0x10, URZ ;  /* 0x0000001004047890 */ /* 0x001fc8000ff1e0ff */
[----:B------:R-:W-:Y:S02]  /*0210*/  UIADD3.X UR5, UPT, UPT, URZ, UR5, URZ, UP0, !UPT ;  /* 0x00000005ff057290 */ /* 0x000fe400087fe4ff */
[----:B------:R-:W-:-:S04]  /*0220*/  MOV R4, UR4 ;  /* 0x0000000400047c02 */ /* 0x000fc80008000f00 */
[----:B------:R-:W-:-:S07]  /*0230*/  MOV R17, UR5 ;  /* 0x0000000500117c02 */ /* 0x000fce0008000f00 */
.L_x_2:
[----:B------:R-:W0:Y:S01]  /*0240*/  LDC.64 R6, c[0x0][0x390] ;  /* 0x0000e400ff067b82 */ /* 0x000e220000000a00 */
[----:B------:R-:W-:Y:S02]  /*0250*/  MOV R2, R4 ;  /* 0x0000000400027202 */ /* 0x000fe40000000f00 */
[----:B------:R-:W-:-:S05]  /*0260*/  MOV R3, R17 ;  /* 0x0000001100037202 */ /* 0x000fca0000000f00 */
[----:B------:R-:W2:Y:S01]  /*0270*/  LDG.E R20, desc[UR12][R2.64+-0x10] ;  /* 0xfffff00c02147981 */ /* 0x000ea2000c1e1900 */
[----:B------:R-:W1:Y:S03]  /*0280*/  LDC.64 R4, c[0x0][0x398] ;  /* 0x0000e600ff047b82 */ /* 0x000e660000000a00 */
[----:B------:R-:W3:Y:S04]  /*0290*/  LDG.E R16, desc[UR12][R2.64+-0xc] ;  /* 0xfffff40c02107981 */ /* 0x000ee8000c1e1900 */
[----:B------:R-:W4:Y:S04]  /*02a0*/  LDG.E R18, desc[UR12][R2.64+-0x8] ;  /* 0xfffff80c02127981 */ /* 0x000f28000c1e1900 */
[----:B------:R-:W4:Y:S01]  /*02b0*/  LDG.E R17, desc[UR12][R2.64+-0x4] ;  /* 0xfffffc0c02117981 */ /* 0x000f22000c1e1900 */
[----:B0-----:R-:W-:-:S05]  /*02c0*/  IMAD.WIDE R6, R0, 0x4, R6 ;  /* 0x0000000400067825 */ /* 0x001fca00078e0206 */
[----:B------:R-:W2:Y:S01]  /*02d0*/  LDG.E R8, desc[UR12][R6.64] ;  /* 0x0000000c06087981 */ /* 0x000ea2000c1e1900 */
[----:B-1----:R-:W-:-:S03]  /*02e0*/  IMAD.WIDE R4, R0, 0x4, R4 ;  /* 0x0000000400047825 */ /* 0x002fc600078e0204 */
[----:B------:R-:W3:Y:S04]  /*02f0*/  LDG.E R22, desc[UR12][R6.64+0x4] ;  /* 0x0000040c06167981 */ /* 0x000ee8000c1e1900 */
[----:B------:R-:W4:Y:S04]  /*0300*/  LDG.E R21, desc[UR12][R4.64] ;  /* 0x0000000c04157981 */ /* 0x000f28000c1e1900 */
[----:B------:R-:W4:Y:S04]  /*0310*/  LDG.E R23, desc[UR12][R4.64+0x4] ;  /* 0x0000040c04177981 */ /* 0x000f28000c1e1900 */
[----:B------:R-:W4:Y:S04]  /*0320*/  LDG.E R25, desc[UR12][R4.64+0x8] ;  /* 0x0000080c04197981 */ /* 0x000f28000c1e1900 */
[----:B------:R-:W4:Y:S04]  /*0330*/  LDG.E R27, desc[UR12][R6.64+0x8] ;  /* 0x0000080c061b7981 */ /* 0x000f28000c1e1900 */
[----:B------:R-:W4:Y:S04]  /*0340*/  LDG.E R26, desc[UR12][R6.64+0xc] ;  /* 0x00000c0c061a7981 */ /* 0x000f28000c1e1900 */
[----:B------:R-:W4:Y:S04]  /*0350*/  LDG.E R24, desc[UR12][R6.64+0x10] ;  /* 0x0000100c06187981 */ /* 0x000f28000c1e1900 */
[----:B------:R-:W4:Y:S04]  /*0360*/  LDG.E R28, desc[UR12][R4.64+0x18] ;  /* 0x0000180c041c7981 */ /* 0x000f28000c1e1900 */
[----:B------:R-:W4:Y:S01]  /*0370*/  LDG.E R29, desc[UR12][R4.64+0x1c] ;  /* 0x00001c0c041d7981 */ /* 0x000f22000c1e1900 */
[----:B--2--5:R-:W-:-:S03]  /*0380*/  FFMA R9, R8, R20, R9 ;  /* 0x0000001408097223 */ /* 0x024fc60000000009 */
[----:B------:R-:W2:Y:S01]  /*0390*/  LDG.E R8, desc[UR12][R4.64+0xc] ;  /* 0x00000c0c04087981 */ /* 0x000ea2000c1e1900 */
[----:B---3--:R-:W-:Y:S01]  /*03a0*/  FFMA R22, R22, R16, R9 ;  /* 0x0000001016167223 */ /* 0x008fe20000000009 */
[----:B----4-:R-:W-:Y:S02]  /*03b0*/  FFMA R19, R20, R21, R19 ;  /* 0x0000001514137223 */ /* 0x010fe40000000013 */
[----:B------:R-:W3:Y:S02]  /*03c0*/  LDG.E R21, desc[UR12][R2.64] ;  /* 0x0000000c02157981 */ /* 0x000ee4000c1e1900 */
[----:B------:R-:W-:Y:S02]  /*03d0*/  FFMA R9, R16, R23, R19 ;  /* 0x0000001710097223 */ /* 0x000fe40000000013 */
[----:B------:R-:W4:Y:S02]  /*03e0*/  LDG.E R19, desc[UR12][R6.64+0x14] ;  /* 0x0000140c06137981 */ /* 0x000f24000c1e1900 */
[----:B------:R-:W-:-:S02]  /*03f0*/  FFMA R9, R18, R25, R9 ;  /* 0x0000001912097223 */ /* 0x000fc40000000009 */
[----:B------:R-:W4:Y:S01]  /*0400*/  LDG.E R23, desc[UR12][R6.64+0x1c] ;  /* 0x00001c0c06177981 */ /* 0x000f22000c1e1900 */
[----:B------:R-:W-:-:S03]  /*0410*/  FFMA R27, R27, R18, R22 ;  /* 0x000000121b1b7223 */ /* 0x000fc60000000016 */
[----:B------:R2:W4:Y:S01]  /*0420*/  LDG.E R22, desc[UR12][R6.64+0x18] ;  /* 0x0000180c06167981 */ /* 0x000522000c1e1900 */
[----:B------:R-:W-:-:S03]  /*0430*/  FFMA R25, R26, R17, R27 ;  /* 0x000000111a197223 */ /* 0x000fc6000000001b */
[----:B------:R-:W4:Y:S04]  /*0440*/  LDG.E R26, desc[UR12][R4.64+0x10] ;  /* 0x0000100c041a7981 */ /* 0x000f28000c1e1900 */
[----:B------:R-:W4:Y:S01]  /*0450*/  LDG.E R27, desc[UR12][R4.64+0x14] ;  /* 0x0000140c041b7981 */ /* 0x000f22000c1e1900 */
[----:B--2---:R-:W-:Y:S02]  /*0460*/  FFMA R6, R17, R8, R9 ;  /* 0x0000000811067223 */ /* 0x004fe40000000009 */
[----:B------:R-:W0:Y:S02]  /*0470*/  LDC.64 R8, c[0x0][0x3a0] ;  /* 0x0000e800ff087b82 */ /* 0x000e240000000a00 */
[----:B0-----:R-:W-:-:S05]  /*0480*/  IMAD.WIDE R8, R15, 0x4, R8 ;  /* 0x000000040f087825 */ /* 0x001fca00078e0208 */
[----:B------:R-:W2:Y:S01]  /*0490*/  LDG.E R7, desc[UR12][R8.64] ;  /* 0x0000000c08077981 */ /* 0x000ea2000c1e1900 */
[----:B---3--:R-:W-:-:S03]  /*04a0*/  FFMA R24, R24, R21, R25 ;  /* 0x0000001518187223 */ /* 0x008fc60000000019 */
[----:B------:R-:W3:Y:S04]  /*04b0*/  LDG.E R4, desc[UR12][R8.64+0xc] ;  /* 0x00000c0c08047981 */ /* 0x000ee8000c1e1900 */
[----:B------:R-:W3:Y:S01]  /*04c0*/  LDG.E R5, desc[UR12][R8.64+0x18] ;  /* 0x0000180c08057981 */ /* 0x000ee2000c1e1900 */
[----:B--2---:R-:W-:-:S03]  /*04d0*/  FFMA R25, R20, R7, R11 ;  /* 0x0000000714197223 */ /* 0x004fc6000000000b */
[----:B------:R-:W2:Y:S01]  /*04e0*/  LDG.E R20, desc[UR12][R8.64+0x4] ;  /* 0x0000040c08147981 */ /* 0x000ea2000c1e1900 */
[----:B----4-:R-:W-:-:S03]  /*04f0*/  FFMA R11, R21, R26, R6 ;  /* 0x0000001a150b7223 */ /* 0x010fc60000000006 */
[----:B------:R-:W4:Y:S04]  /*0500*/  LDG.E R6, desc[UR12][R2.64+0x4] ;  /* 0x0000040c02067981 */ /* 0x000f28000c1e1900 */
[----:B------:R-:W3:Y:S01]  /*0510*/  LDG.E R7, desc[UR12][R8.64+0x8] ;  /* 0x0000080c08077981 */ /* 0x000ee2000c1e1900 */
[----:B--2---:R-:W-:-:S03]  /*0520*/  FFMA R25, R16, R20, R25 ;  /* 0x0000001410197223 */ /* 0x004fc60000000019 */
[----:B------:R-:W2:Y:S01]  /*0530*/  LDG.E R16, desc[UR12][R8.64+0x10] ;  /* 0x0000100c08107981 */ /* 0x000ea2000c1e1900 */
[----:B----4-:R-:W-:-:S03]  /*0540*/  FFMA R19, R19, R6, R24 ;  /* 0x0000000613137223 */ /* 0x010fc60000000018 */
[----:B------:R-:W4:Y:S01]  /*0550*/  LDG.E R20, desc[UR12][R2.64+0x8] ;  /* 0x0000080c02147981 */ /* 0x000f22000c1e1900 */
[----:B---3--:R-:W-:-:S03]  /*0560*/  FFMA R24, R18, R7, R25 ;  /* 0x0000000712187223 */ /* 0x008fc60000000019 */
[----:B------:R-:W3:Y:S01]  /*0570*/  LDG.E R7, desc[UR12][R8.64+0x14] ;  /* 0x0000140c08077981 */ /* 0x000ee2000c1e1900 */
[----:B------:R-:W-:-:S03]  /*0580*/  FFMA R27, R6, R27, R11 ;  /* 0x0000001b061b7223 */ /* 0x000fc6000000000b */
[----:B------:R0:W3:Y:S04]  /*0590*/  LDG.E R11, desc[UR12][R8.64+0x1c] ;  /* 0x00001c0c080b7981 */ /* 0x0000e8000c1e1900 */
[----:B------:R-:W0:Y:S01]  /*05a0*/  LDG.E R18, desc[UR12][R2.64+0xc] ;  /* 0x00000c0c02127981 */ /* 0x000e22000c1e1900 */
[----:B------:R-:W-:Y:S01]  /*05b0*/  FFMA R24, R17, R4, R24 ;  /* 0x0000000411187223 */ /* 0x000fe20000000018 */
[----:B------:R-:W-:-:S04]  /*05c0*/  UIADD3 UR9, UPT, UPT, UR9, 0x8, URZ ;  /* 0x0000000809097890 */ /* 0x000fc8000fffe0ff */
[----:B------:R-:W-:Y:S01]  /*05d0*/  UISETP.NE.AND UP0, UPT, UR9, URZ, UPT ;  /* 0x000000ff0900728c */ /* 0x000fe2000bf05270 */
[----:B------:R-:W-:Y:S02]  /*05e0*/  IADD3 R4, P0, PT, R2, 0x20, RZ ;  /* 0x0000002002047810 */ /* 0x000fe40007f1e0ff */
[----:B------:R-:W-:Y:S02]  /*05f0*/  IADD3 R0, PT, PT, R0, 0x8, RZ ;  /* 0x0000000800007810 */ /* 0x000fe40007ffe0ff */
[----:B------:R-:W-:Y:S02]  /*0600*/  IADD3.X R17, PT, PT, RZ, R3, RZ, P0, !PT ;  /* 0x00000003ff117210 */ /* 0x000fe400007fe4ff */
[----:B------:R-:W-:Y:S01]  /*0610*/  IADD3 R15, PT, PT, R15, 0x8, RZ ;  /* 0x000000080f0f7810 */ /* 0x000fe20007ffe0ff */
[----:B--2---:R-:W-:Y:S01]  /*0620*/  FFMA R21, R21, R16, R24 ;  /* 0x0000001015157223 */ /* 0x004fe20000000018 */
[----:B----4-:R-:W-:-:S03]  /*0630*/  FFMA R22, R22, R20, R19 ;  /* 0x0000001416167223 */ /* 0x010fc60000000013 */
[----:B---3--:R-:W-:Y:S01]  /*0640*/  FFMA R6, R6, R7, R21 ;  /* 0x0000000706067223 */ /* 0x008fe20000000015 */
[----:B------:R-:W-:-:S03]  /*0650*/  FFMA R27, R20, R28, R27 ;  /* 0x0000001c141b7223 */ /* 0x000fc6000000001b */
[----:B------:R-:W-:Y:S01]  /*0660*/  FFMA R6, R20, R5, R6 ;  /* 0x0000000514067223 */ /* 0x000fe20000000006 */
[----:B0-----:R-:W-:Y:S01]  /*0670*/  FFMA R9, R23, R18, R22 ;  /* 0x0000001217097223 */ /* 0x001fe20000000016 */
[C---:B------:R-:W-:Y:S02]  /*0680*/  FFMA R19, R18.reuse, R29, R27 ;  /* 0x0000001d12137223 */ /* 0x040fe4000000001b */
[----:B------:R-:W-:Y:S01]  /*0690*/  FFMA R11, R18, R11, R6 ;  /* 0x0000000b120b7223 */ /* 0x000fe20000000006 */
[----:B------:R-:W-:Y:S06]  /*06a0*/  BRA.U UP0, `(.L_x_2) ;  /* 0xfffffff900e47547 */ /* 0x000fec000b83ffff */
[----:B------:R-:W-:-:S07]  /*06b0*/  MOV R15, UR8 ;  /* 0x00000008000f7c02 */ /* 0x000fce0008000f00 */
.L_x_1:
[----:B------:R-:W-:-:S09]  /*06c0*/  UISETP.NE.AND UP0, UPT, UR7, URZ, UPT ;  /* 0x000000ff0700728c */ /* 0x000fd2000bf05270 */
[----:B------:R-:W-:Y:S05]  /*06d0*/  BRA.U !UP0, `(.L_x_0) ;  /* 0x00000005086c7547 */ /* 0x000fea000b800000 */
[----:B------:R-:W-:Y:S02]  /*06e0*/  UISETP.GE.U32.AND UP0, UPT, UR7, 0x4, UPT ;  /* 0x000000040700788c */ /* 0x000fe4000bf06070 */
[----:B------:R-:W-:-:S04]  /*06f0*/  ULOP3.LUT UR5, UR6, 0x3, URZ, 0xc0, !UPT ;  /* 0x0000000306057892 */ /* 0x000fc8000f8ec0ff */
[----:B------:R-:W-:-:S03]  /*0700*/  UISETP.NE.AND UP1, UPT, UR5, URZ, UPT ;  /* 0x000000ff0500728c */ /* 0x000fc6000bf25270 */
[----:B------:R-:W-:Y:S08]  /*0710*/  BRA.U !UP0, `(.L_x_3) ;  /* 0x00000001089c7547 */ /* 0x000ff0000b800000 */
[----:B------:R-:W0:Y:S01]  /*0720*/  LDC.64 R4, c[0x0][0x390] ;  /* 0x0000e400ff047b82 */ /* 0x000e220000000a00 */
[-C--:B------:R-:W-:Y:S02]  /*0730*/  IADD3 R21, PT, PT, R12, R15.reuse, RZ ;  /* 0x0000000f0c157210 */ /* 0x080fe40007ffe0ff */
[----:B------:R-:W-:-:S05]  /*0740*/  IADD3 R23, PT, PT, R14, R15, RZ ;  /* 0x0000000f0e177210 */ /* 0x000fca0007ffe0ff */
[----:B------:R-:W1:Y:S08]  /*0750*/  LDC.64 R6, c[0x0][0x380] ;  /* 0x0000e000ff067b82 */ /* 0x000e700000000a00 */
[----:B------:R-:W2:Y:S08]  /*0760*/  LDC.64 R16, c[0x0][0x398] ;  /* 0x0000e600ff107b82 */ /* 0x000eb00000000a00 */
[----:B------:R-:W3:Y:S01]  /*0770*/  LDC.64 R2, c[0x0][0x3a0] ;  /* 0x0000e800ff027b82 */ /* 0x000ee20000000a00 */
[----:B0-----:R-:W-:-:S05]  /*0780*/  IMAD.WIDE R4, R21, 0x4, R4 ;  /* 0x0000000415047825 */ /* 0x001fca00078e0204 */
[----:B------:R-:W4:Y:S01]  /*0790*/  LDG.E R18, desc[UR12][R4.64] ;  /* 0x0000000c04127981 */ /* 0x000f22000c1e1900 */
[----:B-1----:R-:W-:-:S03]  /*07a0*/  IMAD.WIDE.U32 R6, R15, 0x4, R6 ;  /* 0x000000040f067825 */ /* 0x002fc600078e0006 */
[----:B------:R-:W4:Y:S04]  /*07b0*/  LDG.E R8, desc[UR12][R4.64+0x4] ;  /* 0x0000040c04087981 */ /* 0x000f28000c1e1900 */
[----:B------:R-:W4:Y:S01]  /*07c0*/  LDG.E R22, desc[UR12][R6.64] ;  /* 0x0000000c06167981 */ /* 0x000f22000c1e1900 */
[----:B--2---:R-:W-:-:S03]  /*07d0*/  IMAD.WIDE R16, R21, 0x4, R16 ;  /* 0x0000000415107825 */ /* 0x004fc600078e0210 */
[----:B------:R-:W2:Y:S04]  /*07e0*/  LDG.E R0, desc[UR12][R4.64+0x8] ;  /* 0x0000080c04007981 */ /* 0x000ea8000c1e1900 */
[----:B------:R-:W2:Y:S01]  /*07f0*/  LDG.E R24, desc[UR12][R16.64] ;  /* 0x0000000c10187981 */ /* 0x000ea2000c1e1900 */
[----:B---3--:R-:W-:-:S03]  /*0800*/  IMAD.WIDE R2, R23, 0x4, R2 ;  /* 0x0000000417027825 */ /* 0x008fc600078e0202 */
[----:B------:R-:W3:Y:S04]  /*0810*/  LDG.E R23, desc[UR12][R6.64+0x4] ;  /* 0x0000040c06177981 */ /* 0x000ee8000c1e1900 */
[----:B------:R-:W3:Y:S04]  /*0820*/  LDG.E R25, desc[UR12][R2.64] ;  /* 0x0000000c02197981 */ /* 0x000ee8000c1e1900 */
[----:B------:R-:W3:Y:S04]  /*0830*/  LDG.E R29, desc[UR12][R2.64+0x4] ;  /* 0x0000040c021d7981 */ /* 0x000ee8000c1e1900 */
[----:B------:R-:W3:Y:S04]  /*0840*/  LDG.E R28, desc[UR12][R16.64+0x4] ;  /* 0x0000040c101c7981 */ /* 0x000ee8000c1e1900 */
[----:B------:R0:W3:Y:S04]  /*0850*/  LDG.E R20, desc[UR12][R4.64+0xc] ;  /* 0x00000c0c04147981 */ /* 0x0000e8000c1e1900 */
[----:B------:R-:W3:Y:S04]  /*0860*/  LDG.E R21, desc[UR12][R6.64+0x8] ;  /* 0x0000080c06157981 */ /* 0x000ee8000c1e1900 */
[----:B------:R-:W3:Y:S04]  /*0870*/  LDG.E R26, desc[UR12][R2.64+0x8] ;  /* 0x0000080c021a7981 */ /* 0x000ee8000c1e1900 */
[----:B------:R-:W0:Y:S04]  /*0880*/  LDG.E R5, desc[UR12][R16.64+0x8] ;  /* 0x0000080c10057981 */ /* 0x000e28000c1e1900 */
[----:B------:R-:W3:Y:S04]  /*0890*/  LDG.E R27, desc[UR12][R6.64+0xc] ;  /* 0x00000c0c061b7981 */ /* 0x000ee8000c1e1900 */
[----:B------:R-:W3:Y:S04]  /*08a0*/  LDG.E R4, desc[UR12][R2.64+0xc] ;  /* 0x00000c0c02047981 */ /* 0x000ee8000c1e1900 */
[----:B------:R-:W3:Y:S01]  /*08b0*/  LDG.E R16, desc[UR12][R16.64+0xc] ;  /* 0x00000c0c10107981 */ /* 0x000ee2000c1e1900 */
[----:B------:R-:W-:Y:S01]  /*08c0*/  IADD3 R15, PT, PT, R15, 0x4, RZ ;  /* 0x000000040f0f7810 */ /* 0x000fe20007ffe0ff */
[----:B----45:R-:W-:Y:S01]  /*08d0*/  FFMA R9, R18, R22, R9 ;  /* 0x0000001612097223 */ /* 0x030fe20000000009 */
[----:B--2---:R-:W-:-:S03]  /*08e0*/  FFMA R19, R22, R24, R19 ;  /* 0x0000001816137223 */ /* 0x004fc60000000013 */
[----:B---3--:R-:W-:Y:S01]  /*08f0*/  FFMA R9, R8, R23, R9 ;  /* 0x0000001708097223 */ /* 0x008fe20000000009 */
[----:B------:R-:W-:-:S04]  /*0900*/  FFMA R18, R22, R25, R11 ;  /* 0x0000001916127223 */ /* 0x000fc8000000000b */
[C---:B------:R-:W-:Y:S01]  /*0910*/  FFMA R18, R23.reuse, R29, R18 ;  /* 0x0000001d17127223 */ /* 0x040fe20000000012 */
[----:B------:R-:W-:Y:S01]  /*0920*/  FFMA R28, R23, R28, R19 ;  /* 0x0000001c171c7223 */ /* 0x000fe20000000013 */
[----:B------:R-:W-:Y:S02]  /*0930*/  FFMA R9, R0, R21, R9 ;  /* 0x0000001500097223 */ /* 0x000fe40000000009 */
[C---:B------:R-:W-:Y:S01]  /*0940*/  FFMA R18, R21.reuse, R26, R18 ;  /* 0x0000001a15127223 */ /* 0x040fe20000000012 */
[----:B0-----:R-:W-:Y:S01]  /*0950*/  FFMA R5, R21, R5, R28 ;  /* 0x0000000515057223 */ /* 0x001fe2000000001c */
[----:B------:R-:W-:Y:S02]  /*0960*/  FFMA R9, R20, R27, R9 ;  /* 0x0000001b14097223 */ /* 0x000fe40000000009 */
[C---:B------:R-:W-:Y:S01]  /*0970*/  FFMA R11, R27.reuse, R4, R18 ;  /* 0x000000041b0b7223 */ /* 0x040fe20000000012 */
[----:B------:R-:W-:-:S07]  /*0980*/  FFMA R19, R27, R16, R5 ;  /* 0x000000101b137223 */ /* 0x000fce0000000005 */
.L_x_3:
[----:B------:R-:W-:Y:S05]  /*0990*/  BRA.U !UP1, `(.L_x_0) ;  /* 0x0000000109bc7547 */ /* 0x000fea000b800000 */
[----:B------:R-:W-:Y:S02]  /*09a0*/  UISETP.NE.AND UP0, UPT, UR5, 0x1, UPT ;  /* 0x000000010500788c */ /* 0x000fe4000bf05270 */
[----:B------:R-:W-:-:S04]  /*09b0*/  ULOP3.LUT UR4, UR6, 0x1, URZ, 0xc0, !UPT ;  /* 0x0000000106047892 */ /* 0x000fc8000f8ec0ff */
[----:B------:R-:W-:-:S03]  /*09c0*/  UISETP.NE.U32.AND UP1, UPT, UR4, 0x1, UPT ;  /* 0x000000010400788c */ /* 0x000fc6000bf25070 */
        /* <DEDUP_REMOVED lines=9> */
[----:B-1----:R-:W-:-:S05]  /*0a60*/  IMAD.WIDE.U32 R16, R15, 0x4, R16 ;  /* 0x000000040f107825 */ /* 0x002fca00078e0010 */
        /* <DEDUP_REMOVED lines=8> */
[----:B------:R-:W3:Y:S01]  /*0af0*/  LDG.E R23, desc[UR12][R4.64+0x4] ;  /* 0x0000040c04177981 */ /* 0x000ee2000c1e1900 */
[----:B------:R-:W-:Y:S01]  /*0b00*/  IADD3 R15, PT, PT, R15, 0x2, RZ ;  /* 0x000000020f0f7810 */ /* 0x000fe20007ffe0ff */
[----:B----45:R-:W-:Y:S01]  /*0b10*/  FFMA R0, R0, R8, R9 ;  /* 0x0000000800007223 */ /* 0x030fe20000000009 */
[----:B--2---:R-:W-:-:S04]  /*0b20*/  FFMA R11, R8, R20, R11 ;  /* 0x00000014080b7223 */ /* 0x004fc8000000000b */
[----:B---3--:R-:W-:Y:S01]  /*0b30*/  FFMA R11, R22, R24, R11 ;  /* 0x00000018160b7223 */ /* 0x008fe2000000000b */
[----:B------:R-:W-:Y:S01]  /*0b40*/  FFMA R18, R8, R18, R19 ;  /* 0x0000001208127223 */ /* 0x000fe20000000013 */
[----:B------:R-:W-:-:S03]  /*0b50*/  FFMA R9, R21, R22, R0 ;  /* 0x0000001615097223 */ /* 0x000fc60000000000 */
[----:B------:R-:W-:-:S07]  /*0b60*/  FFMA R19, R22, R23, R18 ;  /* 0x0000001716137223 */ /* 0x000fce0000000012 */
.L_x_4:
[----:B------:R-:W-:Y:S05]  /*0b70*/  BRA.U UP1, `(.L_x_0) ;  /* 0x0000000101447547 */ /* 0x000fea000b800000 */
[----:B------:R-:W0:Y:S01]  /*0b80*/  LDC.64 R16, c[0x0][0x380] ;  /* 0x0000e000ff107b82 */ /* 0x000e220000000a00 */
[-C--:B------:R-:W-:Y:S02]  /*0b90*/  IADD3 R21, PT, PT, R12, R15.reuse, RZ ;  /* 0x0000000f0c157210 */ /* 0x080fe40007ffe0ff */
[----:B------:R-:W-:-:S05]  /*0ba0*/  IADD3 R23, PT, PT, R14, R15, RZ ;  /* 0x0000000f0e177210 */ /* 0x000fca0007ffe0ff */
[----:B------:R-:W1:Y:S08]  /*0bb0*/  LDC.64 R6, c[0x0][0x390] ;  /* 0x0000e400ff067b82 */ /* 0x000e700000000a00 */
[----:B------:R-:W2:Y:S08]  /*0bc0*/  LDC.64 R4, c[0x0][0x398] ;  /* 0x0000e600ff047b82 */ /* 0x000eb00000000a00 */
[----:B------:R-:W3:Y:S01]  /*0bd0*/  LDC.64 R2, c[0x0][0x3a0] ;  /* 0x0000e800ff027b82 */ /* 0x000ee20000000a00 */
[----:B0-----:R-:W-:-:S06]  /*0be0*/  IMAD.WIDE.U32 R14, R15, 0x4, R16 ;  /* 0x000000040f0e7825 */ /* 0x001fcc00078e0010 */
[----:B------:R-:W4:Y:S01]  /*0bf0*/  LDG.E R14, desc[UR12][R14.64] ;  /* 0x0000000c0e0e7981 */ /* 0x000f22000c1e1900 */
[----:B-1----:R-:W-:-:S06]  /*0c00*/  IMAD.WIDE R6, R21, 0x4, R6 ;  /* 0x0000000415067825 */ /* 0x002fcc00078e0206 */
[----:B------:R-:W4:Y:S01]  /*0c10*/  LDG.E R6, desc[UR12][R6.64] ;  /* 0x0000000c06067981 */ /* 0x000f22000c1e1900 */
[----:B--2---:R-:W-:-:S06]  /*0c20*/  IMAD.WIDE R4, R21, 0x4, R4 ;  /* 0x0000000415047825 */ /* 0x004fcc00078e0204 */
[----:B------:R-:W2:Y:S01]  /*0c30*/  LDG.E R4, desc[UR12][R4.64] ;  /* 0x0000000c04047981 */ /* 0x000ea2000c1e1900 */
[----:B---3--:R-:W-:-:S06]  /*0c40*/  IMAD.WIDE R2, R23, 0x4, R2 ;  /* 0x0000000417027825 */ /* 0x008fcc00078e0202 */
[----:B------:R-:W3:Y:S01]  /*0c50*/  LDG.E R2, desc[UR12][R2.64] ;  /* 0x0000000c02027981 */ /* 0x000ee2000c1e1900 */
[----:B----45:R-:W-:Y:S01]  /*0c60*/  FFMA R9, R6, R14, R9 ;  /* 0x0000000e06097223 */ /* 0x030fe20000000009 */
[C---:B--2---:R-:W-:Y:S01]  /*0c70*/  FFMA R19, R14.reuse, R4, R19 ;  /* 0x000000040e137223 */ /* 0x044fe20000000013 */
[----:B---3--:R-:W-:-:S07]  /*0c80*/  FFMA R11, R14, R2, R11 ;  /* 0x000000020e0b7223 */ /* 0x008fce000000000b */
.L_x_0:
[----:B------:R-:W-:-:S13]  /*0c90*/  ISETP.GE.AND P3, PT, R13, 0x1, PT ;  /* 0x000000010d00780c */ /* 0x000fda0003f66270 */
[----:B------:R-:W-:Y:S05]  /*0ca0*/  @!P3 BRA `(.L_x_5) ;  /* 0x00000008002cb947 */ /* 0x000fea0003800000 */
[C---:B------:R-:W-:Y:S01]  /*0cb0*/  ISETP.GE.U32.AND P1, PT, R13.reuse, 0x8, PT ;  /* 0x000000080d00780c */ /* 0x040fe20003f26070 */
[----:B------:R-:W-:Y:S01]  /*0cc0*/  HFMA2 R0, -RZ, RZ, 0, 0 ;  /* 0x00000000ff007431 */ /* 0x000fe200000001ff */
[----:B------:R-:W-:Y:S01]  /*0cd0*/  LOP3.LUT R24, R13, 0x7, RZ, 0xc0, !PT ;  /* 0x000000070d187812 */ /* 0x000fe200078ec0ff */
[----:B------:R-:W-:-:S03]  /*0ce0*/  IMAD R15, R10, R13, RZ ;  /* 0x0000000d0a0f7224 */ /* 0x000fc600078e02ff */
[----:B------:R-:W-:-:S07]  /*0cf0*/  ISETP.NE.AND P0, PT, R24, RZ, PT ;  /* 0x000000ff1800720c */ /* 0x000fce0003f05270 */
[----:B------:R-:W-:Y:S06]  /*0d00*/  @!P1 BRA `(.L_x_6) ;  /* 0x0000000400089947 */ /* 0x000fec0003800000 */
[----:B------:R-:W0:Y:S01]  /*0d10*/  LDCU.64 UR4, c[0x0][0x388] ;  /* 0x00007100ff0477ac */ /* 0x000e220008000a00 */
[----:B------:R-:W-:Y:S02]  /*0d20*/  LOP3.LUT R0, R13, 0x7ffffff8, RZ, 0xc0, !PT ;  /* 0x7ffffff80d007812 */ /* 0x000fe400078ec0ff */
[----:B------:R-:W-:Y:S01]  /*0d30*/  MOV R8, R15 ;  /* 0x0000000f00087202 */ /* 0x000fe20000000f00 */
[----:B------:R-:W1:Y:S01]  /*0d40*/  LDCU.64 UR8, c[0x0][0x3a8] ;  /* 0x00007500ff0877ac */ /* 0x000e620008000a00 */
[----:B------:R-:W-:Y:S01]  /*0d50*/  IADD3 R12, PT, PT, -R0, RZ, RZ ;  /* 0x000000ff000c7210 */ /* 0x000fe20007ffe1ff */
[----:B------:R-:W2:Y:S01]  /*0d60*/  LDCU.64 UR6, c[0x0][0x3b0] ;  /* 0x00007600ff0677ac */ /* 0x000ea20008000a00 */
[----:B0-----:R-:W-:-:S04]  /*0d70*/  UIADD3 UR4, UP2, UPT, UR4, 0x10, URZ ;  /* 0x0000001004047890 */ /* 0x001fc8000ff5e0ff */
[----:B------:R-:W-:Y:S02]  /*0d80*/  UIADD3.X UR5, UPT, UPT, URZ, UR5, URZ, UP2, !UPT ;  /* 0x00000005ff057290 */ /* 0x000fe400097fe4ff */
[----:B-1----:R-:W-:Y:S01]  /*0d90*/  UIADD3 UR8, UP0, UPT, UR8, 0x10, URZ ;  /* 0x0000001008087890 */ /* 0x002fe2000ff1e0ff */
[----:B------:R-:W-:Y:S01]  /*0da0*/  MOV R2, UR4 ;  /* 0x0000000400027c02 */ /* 0x000fe20008000f00 */
[----:B--2---:R-:W-:Y:S02]  /*0db0*/  UIADD3 UR6, UP1, UPT, UR6, 0x10, URZ ;  /* 0x0000001006067890 */ /* 0x004fe4000ff3e0ff */
[----:B------:R-:W-:Y:S01]  /*0dc0*/  MOV R3, UR5 ;  /* 0x0000000500037c02 */ /* 0x000fe20008000f00 */
[----:B------:R-:W-:Y:S02]  /*0dd0*/  UIADD3.X UR9, UPT, UPT, URZ, UR9, URZ, UP0, !UPT ;  /* 0x00000009ff097290 */ /* 0x000fe400087fe4ff */
[----:B------:R-:W-:-:S12]  /*0de0*/  UIADD3.X UR7, UPT, UPT, URZ, UR7, URZ, UP1, !UPT ;  /* 0x00000007ff077290 */ /* 0x000fd80008ffe4ff */
.L_x_7:
[----:B------:R-:W-:Y:S01]  /*0df0*/  MOV R6, UR8 ;  /* 0x0000000800067c02 */ /* 0x000fe20008000f00 */
[----:B------:R-:W2:Y:S01]  /*0e00*/  LDG.E R18, desc[UR12][R2.64+-0x10] ;  /* 0xfffff00c02127981 */ /* 0x000ea2000c1e1900 */
[----:B------:R-:W-:Y:S02]  /*0e10*/  MOV R7, UR9 ;  /* 0x0000000900077c02 */ /* 0x000fe40008000f00 */
[----:B------:R-:W-:Y:S01]  /*0e20*/  MOV R4, UR6 ;  /* 0x0000000600047c02 */ /* 0x000fe20008000f00 */
[----:B------:R-:W3:Y:S01]  /*0e30*/  LDG.E R20, desc[UR12][R2.64+-0xc] ;  /* 0xfffff40c02147981 */ /* 0x000ee2000c1e1900 */
[C---:B------:R-:W-:Y:S01]  /*0e40*/  IMAD.WIDE R6, R8.reuse, 0x4, R6 ;  /* 0x0000000408067825 */ /* 0x040fe200078e0206 */
[----:B------:R-:W-:Y:S02]  /*0e50*/  MOV R5, UR7 ;  /* 0x0000000700057c02 */ /* 0x000fe40008000f00 */
[----:B------:R-:W4:Y:S04]  /*0e60*/  LDG.E R14, desc[UR12][R2.64+-0x8] ;  /* 0xfffff80c020e7981 */ /* 0x000f28000c1e1900 */
[----:B------:R-:W2:Y:S01]  /*0e70*/  LDG.E R16, desc[UR12][R6.64+-0x10] ;  /* 0xfffff00c06107981 */ /* 0x000ea2000c1e1900 */
[----:B------:R-:W-:-:S03]  /*0e80*/  IMAD.WIDE R4, R8, 0x4, R4 ;  /* 0x0000000408047825 */ /* 0x000fc600078e0204 */
[----:B------:R-:W3:Y:S04]  /*0e90*/  LDG.E R26, desc[UR12][R6.64+-0xc] ;  /* 0xfffff40c061a7981 */ /* 0x000ee8000c1e1900 */
[----:B------:R-:W4:Y:S04]  /*0ea0*/  LDG.E R22, desc[UR12][R4.64+-0x10] ;  /* 0xfffff00c04167981 */ /* 0x000f28000c1e1900 */
[----:B------:R-:W3:Y:S04]  /*0eb0*/  LDG.E R23, desc[UR12][R4.64+-0xc] ;  /* 0xfffff40c04177981 */ /* 0x000ee8000c1e1900 */
[----:B------:R-:W3:Y:S04]  /*0ec0*/  LDG.E R17, desc[UR12][R6.64+-0x8] ;  /* 0xfffff80c06117981 */ /* 0x000ee8000c1e1900 */
[----:B------:R-:W3:Y:S01]  /*0ed0*/  LDG.E R21, desc[UR12][R4.64+-0x8] ;  /* 0xfffff80c04157981 */ /* 0x000ee2000c1e1900 */
[----:B--2--5:R-:W-:-:S03]  /*0ee0*/  FFMA R25, R16, R18, R9 ;  /* 0x0000001210197223 */ /* 0x024fc60000000009 */
[----:B------:R-:W2:Y:S04]  /*0ef0*/  LDG.E R16, desc[UR12][R2.64+-0x4] ;  /* 0xfffffc0c02107981 */ /* 0x000ea8000c1e1900 */
[----:B------:R-:W2:Y:S01]  /*0f00*/  LDG.E R9, desc[UR12][R6.64+-0x4] ;  /* 0xfffffc0c06097981 */ /* 0x000ea2000c1e1900 */
[----:B----4-:R-:W-:Y:S01]  /*0f10*/  FFMA R19, R18, R22, R19 ;  /* 0x0000001612137223 */ /* 0x010fe20000000013 */
[----:B---3--:R-:W-:Y:S02]  /*0f20*/  FFMA R26, R26, R20, R25 ;  /* 0x000000141a1a7223 */ /* 0x008fe40000000019 */
[----:B------:R-:W3:Y:S01]  /*0f30*/  LDG.E R18, desc[UR12][R6.64+0x8] ;  /* 0x0000080c06127981 */ /* 0x000ee2000c1e1900 */
[----:B------:R-:W-:-:S03]  /*0f40*/  FFMA R27, R20, R23, R19 ;  /* 0x00000017141b7223 */ /* 0x000fc60000000013 */
[----:B------:R-:W4:Y:S01]  /*0f50*/  LDG.E R23, desc[UR12][R4.64+-0x4] ;  /* 0xfffffc0c04177981 */ /* 0x000f22000c1e1900 */
[----:B------:R-:W-:-:S03]  /*0f60*/  FFMA R28, R17, R14, R26 ;  /* 0x0000000e111c7223 */ /* 0x000fc6000000001a */
[----:B------:R-:W3:Y:S04]  /*0f70*/  LDG.E R20, desc[UR12][R6.64] ;  /* 0x0000000c06147981 */ /* 0x000ee8000c1e1900 */
[----:B------:R-:W3:Y:S01]  /*0f80*/  LDG.E R25, desc[UR12][R2.64] ;  /* 0x0000000c02197981 */ /* 0x000ee2000c1e1900 */
[----:B------:R-:W-:-:S03]  /*0f90*/  FFMA R21, R14, R21, R27 ;  /* 0x000000150e157223 */ /* 0x000fc6000000001b */
[----:B------:R-:W3:Y:S04]  /*0fa0*/  LDG.E R26, desc[UR12][R4.64] ;  /* 0x0000000c041a7981 */ /* 0x000ee8000c1e1900 */
[----:B------:R-:W3:Y:S04]  /*0fb0*/  LDG.E R19, desc[UR12][R6.64+0x4] ;  /* 0x0000040c06137981 */ /* 0x000ee8000c1e1900 */
[----:B------:R-:W3:Y:S04]  /*0fc0*/  LDG.E R14, desc[UR12][R2.64+0x4] ;  /* 0x0000040c020e7981 */ /* 0x000ee8000c1e1900 */
[----:B------:R-:W3:Y:S04]  /*0fd0*/  LDG.E R27, desc[UR12][R4.64+0x4] ;  /* 0x0000040c041b7981 */ /* 0x000ee8000c1e1900 */
[----:B------:R-:W3:Y:S04]  /*0fe0*/  LDG.E R17, desc[UR12][R2.64+0x8] ;  /* 0x0000080c02117981 */ /* 0x000ee8000c1e1900 */
[----:B------:R-:W3:Y:S04]  /*0ff0*/  LDG.E R22, desc[UR12][R6.64+0xc] ;  /* 0x00000c0c06167981 */ /* 0x000ee8000c1e1900 */
[----:B------:R0:W3:Y:S04]  /*1000*/  LDG.E R7, desc[UR12][R2.64+0xc] ;  /* 0x00000c0c02077981 */ /* 0x0000e8000c1e1900 */
[----:B------:R-:W3:Y:S01]  /*1010*/  LDG.E R6, desc[UR12][R4.64+0xc] ;  /* 0x00000c0c04067981 */ /* 0x000ee2000c1e1900 */
[----:B--2---:R-:W-:-:S03]  /*1020*/  FFMA R29, R9, R16, R28 ;  /* 0x00000010091d7223 */ /* 0x004fc6000000001c */
[----:B------:R-:W2:Y:S01]  /*1030*/  LDG.E R9, desc[UR12][R4.64+0x8] ;  /* 0x0000080c04097981 */ /* 0x000ea2000c1e1900 */
[----:B------:R-:W-:-:S04]  /*1040*/  IADD3 R12, PT, PT, R12, 0x8, RZ ;  /* 0x000000080c0c7810 */ /* 0x000fc80007ffe0ff */
[----:B------:R-:W-:Y:S01]  /*1050*/  ISETP.NE.AND P1, PT, R12, RZ, PT ;  /* 0x000000ff0c00720c */ /* 0x000fe20003f25270 */
[----:B----4-:R-:W-:Y:S01]  /*1060*/  FFMA R16, R16, R23, R21 ;  /* 0x0000001710107223 */ /* 0x010fe20000000015 */
[----:B---3--:R-:W-:-:S03]  /*1070*/  FFMA R20, R20, R25, R29 ;  /* 0x0000001914147223 */ /* 0x008fc6000000001d */
[----:B------:R-:W-:Y:S01]  /*1080*/  FFMA R25, R25, R26, R16 ;  /* 0x0000001a19197223 */ /* 0x000fe20000000010 */
[----:B0-----:R-:W-:Y:S01]  /*1090*/  IADD3 R2, P2, PT, R2, 0x20, RZ ;  /* 0x0000002002027810 */ /* 0x001fe20007f5e0ff */
[----:B------:R-:W-:Y:S02]  /*10a0*/  FFMA R19, R19, R14, R20 ;  /* 0x0000000e13137223 */ /* 0x000fe40000000014 */
[----:B------:R-:W-:Y:S02]  /*10b0*/  FFMA R14, R14, R27, R25 ;  /* 0x0000001b0e0e7223 */ /* 0x000fe40000000019 */
[----:B------:R-:W-:Y:S01]  /*10c0*/  FFMA R19, R18, R17, R19 ;  /* 0x0000001112137223 */ /* 0x000fe20000000013 */
[----:B------:R-:W-:Y:S02]  /*10d0*/  IADD3.X R3, PT, PT, RZ, R3, RZ, P2, !PT ;  /* 0x00000003ff037210 */ /* 0x000fe400017fe4ff */
[----:B------:R-:W-:Y:S01]  /*10e0*/  IADD3 R8, PT, PT, R8, 0x8, RZ ;  /* 0x0000000808087810 */ /* 0x000fe20007ffe0ff */
[----:B--2---:R-:W-:Y:S01]  /*10f0*/  FFMA R14, R17, R9, R14 ;  /* 0x00000009110e7223 */ /* 0x004fe2000000000e */
[----:B------:R-:W-:-:S03]  /*1100*/  FFMA R9, R22, R7, R19 ;  /* 0x0000000716097223 */ /* 0x000fc60000000013 */
[----:B------:R-:W-:Y:S01]  /*1110*/  FFMA R19, R7, R6, R14 ;  /* 0x0000000607137223 */ /* 0x000fe2000000000e */
[----:B------:R-:W-:Y:S06]  /*1120*/  @P1 BRA `(.L_x_7) ;  /* 0xfffffffc00301947 */ /* 0x000fec000383ffff */
.L_x_6:
[----:B------:R-:W-:Y:S05]  /*1130*/  @!P0 BRA `(.L_x_5) ;  /* 0x0000000400088947 */ /* 0x000fea0003800000 */
[----:B------:R-:W-:Y:S02]  /*1140*/  ISETP.GE.U32.AND P0, PT, R24, 0x4, PT ;  /* 0x000000041800780c */ /* 0x000fe40003f06070 */
[----:B------:R-:W-:-:S04]  /*1150*/  LOP3.LUT R18, R13, 0x3, RZ, 0xc0, !PT ;  /* 0x000000030d127812 */ /* 0x000fc800078ec0ff */
[----:B------:R-:W-:-:S07]  /*1160*/  ISETP.NE.AND P1, PT, R18, RZ, PT ;  /* 0x000000ff1200720c */ /* 0x000fce0003f25270 */
[----:B------:R-:W-:Y:S06]  /*1170*/  @!P0 BRA `(.L_x_8) ;  /* 0x0000000000708947 */ /* 0x000fec0003800000 */
[----:B------:R-:W0:Y:S01]  /*1180*/  LDC.64 R2, c[0x0][0x388] ;  /* 0x0000e200ff027b82 */ /* 0x000e220000000a00 */
[----:B------:R-:W-:-:S07]  /*1190*/  IADD3 R17, PT, PT, R15, R0, RZ ;  /* 0x000000000f117210 */ /* 0x000fce0007ffe0ff */
[----:B------:R-:W1:Y:S08]  /*11a0*/  LDC.64 R4, c[0x0][0x3a8] ;  /* 0x0000ea00ff047b82 */ /* 0x000e700000000a00 */
[----:B------:R-:W2:Y:S01]  /*11b0*/  LDC.64 R6, c[0x0][0x3b0] ;  /* 0x0000ec00ff067b82 */ /* 0x000ea20000000a00 */
[----:B0-----:R-:W-:-:S05]  /*11c0*/  IMAD.WIDE.U32 R2, R0, 0x4, R2 ;  /* 0x0000000400027825 */ /* 0x001fca00078e0002 */
[----:B------:R-:W3:Y:S01]  /*11d0*/  LDG.E R16, desc[UR12][R2.64] ;  /* 0x0000000c02107981 */ /* 0x000ee2000c1e1900 */
[----:B-1----:R-:W-:-:S03]  /*11e0*/  IMAD.WIDE R4, R17, 0x4, R4 ;  /* 0x0000000411047825 */ /* 0x002fc600078e0204 */
[----:B------:R-:W4:Y:S04]  /*11f0*/  LDG.E R25, desc[UR12][R2.64+0x4] ;  /* 0x0000040c02197981 */ /* 0x000f28000c1e1900 */
[----:B------:R-:W3:Y:S01]  /*1200*/  LDG.E R14, desc[UR12][R4.64] ;  /* 0x0000000c040e7981 */ /* 0x000ee2000c1e1900 */
[----:B--2---:R-:W-:-:S03]  /*1210*/  IMAD.WIDE R6, R17, 0x4, R6 ;  /* 0x0000000411067825 */ /* 0x004fc600078e0206 */
[----:B------:R-:W4:Y:S04]  /*1220*/  LDG.E R23, desc[UR12][R4.64+0x4] ;  /* 0x0000040c04177981 */ /* 0x000f28000c1e1900 */
[----:B------:R-:W2:Y:S04]  /*1230*/  LDG.E R20, desc[UR12][R6.64] ;  /* 0x0000000c06147981 */ /* 0x000ea8000c1e1900 */
[----:B------:R-:W2:Y:S04]  /*1240*/  LDG.E R22, desc[UR12][R6.64+0x4] ;  /* 0x0000040c06167981 */ /* 0x000ea8000c1e1900 */
[----:B------:R-:W2:Y:S04]  /*1250*/  LDG.E R8, desc[UR12][R2.64+0x8] ;  /* 0x0000080c02087981 */ /* 0x000ea8000c1e1900 */
[----:B------:R-:W2:Y:S04]  /*1260*/  LDG.E R21, desc[UR12][R4.64+0x8] ;  /* 0x0000080c04157981 */ /* 0x000ea8000c1e1900 */
[----:B------:R-:W2:Y:S04]  /*1270*/  LDG.E R17, desc[UR12][R6.64+0x8] ;  /* 0x0000080c06117981 */ /* 0x000ea8000c1e1900 */
[----:B------:R-:W2:Y:S04]  /*1280*/  LDG.E R12, desc[UR12][R2.64+0xc] ;  /* 0x00000c0c020c7981 */ /* 0x000ea8000c1e1900 */
[----:B------:R-:W2:Y:S04]  /*1290*/  LDG.E R24, desc[UR12][R4.64+0xc] ;  /* 0x00000c0c04187981 */ /* 0x000ea8000c1e1900 */
[----:B------:R-:W2:Y:S01]  /*12a0*/  LDG.E R26, desc[UR12][R6.64+0xc] ;  /* 0x00000c0c061a7981 */ /* 0x000ea2000c1e1900 */
[----:B------:R-:W-:Y:S01]  /*12b0*/  IADD3 R0, PT, PT, R0, 0x4, RZ ;  /* 0x0000000400007810 */ /* 0x000fe20007ffe0ff */
[----:B---3-5:R-:W-:-:S04]  /*12c0*/  FFMA R14, R14, R16, R9 ;  /* 0x000000100e0e7223 */ /* 0x028fc80000000009 */
[----:B----4-:R-:W-:Y:S01]  /*12d0*/  FFMA R14, R23, R25, R14 ;  /* 0x00000019170e7223 */ /* 0x010fe2000000000e */
[----:B--2---:R-:W-:-:S04]  /*12e0*/  FFMA R20, R16, R20, R19 ;  /* 0x0000001410147223 */ /* 0x004fc80000000013 */
[----:B------:R-:W-:Y:S01]  /*12f0*/  FFMA R25, R25, R22, R20 ;  /* 0x0000001619197223 */ /* 0x000fe20000000014 */
[----:B------:R-:W-:-:S03]  /*1300*/  FFMA R21, R21, R8, R14 ;  /* 0x0000000815157223 */ /* 0x000fc6000000000e */
[----:B------:R-:W-:Y:S01]  /*1310*/  FFMA R17, R8, R17, R25 ;  /* 0x0000001108117223 */ /* 0x000fe20000000019 */
[----:B------:R-:W-:-:S03]  /*1320*/  FFMA R9, R24, R12, R21 ;  /* 0x0000000c18097223 */ /* 0x000fc60000000015 */
[----:B------:R-:W-:-:S07]  /*1330*/  FFMA R19, R12, R26, R17 ;  /* 0x0000001a0c137223 */ /* 0x000fce0000000011 */
.L_x_8:
[----:B------:R-:W-:Y:S05]  /*1340*/  @!P1 BRA `(.L_x_5) ;  /* 0x0000000000849947 */ /* 0x000fea0003800000 */
[----:B------:R-:W-:Y:S02]  /*1350*/  ISETP.NE.AND P0, PT, R18, 0x1, PT ;  /* 0x000000011200780c */ /* 0x000fe40003f05270 */
[----:B------:R-:W-:-:S04]  /*1360*/  LOP3.LUT R13, R13, 0x1, RZ, 0xc0, !PT ;  /* 0x000000010d0d7812 */ /* 0x000fc800078ec0ff */
[----:B------:R-:W-:-:S07]  /*1370*/  ISETP.NE.U32.AND P1, PT, R13, 0x1, PT ;  /* 0x000000010d00780c */ /* 0x000fce0003f25070 */
[----:B------:R-:W0:Y:S01]  /*1380*/  @P0 LDC.64 R20, c[0x0][0x388] ;  /* 0x0000e200ff140b82 */ /* 0x000e220000000a00 */
[----:B------:R-:W-:-:S07]  /*1390*/  @P0 IADD3 R23, PT, PT, R15, R0, RZ ;  /* 0x000000000f170210 */ /* 0x000fce0007ffe0ff */
[----:B------:R-:W1:Y:S08]  /*13a0*/  @P0 LDC.64 R16, c[0x0][0x3a8] ;  /* 0x0000ea00ff100b82 */ /* 0x000e700000000a00 */
[----:B------:R-:W2:Y:S08]  /*13b0*/  @P0 LDC.64 R2, c[0x0][0x3b0] ;  /* 0x0000ec00ff020b82 */ /* 0x000eb00000000a00 */
[----:B------:R-:W3:Y:S01]  /*13c0*/  @!P1 LDC.64 R12, c[0x0][0x388] ;  /* 0x0000e200ff0c9b82 */ /* 0x000ee20000000a00 */
[C---:B0-----:R-:W-:Y:S01]  /*13d0*/  @P0 IMAD.WIDE.U32 R20, R0.reuse, 0x4, R20 ;  /* 0x0000000400140825 */ /* 0x041fe200078e0014 */
[----:B------:R-:W-:-:S04]  /*13e0*/  @P0 IADD3 R0, PT, PT, R0, 0x2, RZ ;  /* 0x0000000200000810 */ /* 0x000fc80007ffe0ff */
[----:B------:R-:W4:Y:S02]  /*13f0*/  @P0 LDG.E R8, desc[UR12][R20.64] ;  /* 0x0000000c14080981 */ /* 0x000f24000c1e1900 */
[----:B------:R-:W0:Y:S01]  /*1400*/  @!P1 LDC.64 R6, c[0x0][0x3a8] ;  /* 0x0000ea00ff069b82 */ /* 0x000e220000000a00 */
[C---:B-1----:R-:W-:Y:S01]  /*1410*/  @P0 IMAD.WIDE R16, R23.reuse, 0x4, R16 ;  /* 0x0000000417100825 */ /* 0x042fe200078e0210 */
[----:B------:R-:W4:Y:S04]  /*1420*/  @P0 LDG.E R14, desc[UR12][R20.64+0x4] ;  /* 0x0000040c140e0981 */ /* 0x000f28000c1e1900 */
[----:B------:R-:W4:Y:S02]  /*1430*/  @P0 LDG.E R18, desc[UR12][R16.64] ;  /* 0x0000000c10120981 */ /* 0x000f24000c1e1900 */
[----:B------:R-:W1:Y:S01]  /*1440*/  @!P1 LDC.64 R4, c[0x0][0x3b0] ;  /* 0x0000ec00ff049b82 */ /* 0x000e620000000a00 */
[----:B--2---:R-:W-:Y:S01]  /*1450*/  @P0 IMAD.WIDE R2, R23, 0x4, R2 ;  /* 0x0000000417020825 */ /* 0x004fe200078e0202 */
[----:B------:R-:W-:-:S02]  /*1460*/  @!P1 IADD3 R23, PT, PT, R15, R0, RZ ;  /* 0x000000000f179210 */ /* 0x000fc40007ffe0ff */
[----:B------:R-:W2:Y:S04]  /*1470*/  @P0 LDG.E R15, desc[UR12][R16.64+0x4] ;  /* 0x0000040c100f0981 */ /* 0x000ea8000c1e1900 */
[----:B------:R-:W2:Y:S01]  /*1480*/  @P0 LDG.E R22, desc[UR12][R2.64] ;  /* 0x0000000c02160981 */ /* 0x000ea2000c1e1900 */
[----:B---3--:R-:W-:-:S03]  /*1490*/  @!P1 IMAD.WIDE.U32 R12, R0, 0x4, R12 ;  /* 0x00000004000c9825 */ /* 0x008fc600078e000c */
[----:B------:R-:W3:Y:S01]  /*14a0*/  @P0 LDG.E R0, desc[UR12][R2.64+0x4] ;  /* 0x0000040c02000981 */ /* 0x000ee2000c1e1900 */
[----:B0-----:R-:W-:-:S03]  /*14b0*/  @!P1 IMAD.WIDE R6, R23, 0x4, R6 ;  /* 0x0000000417069825 */ /* 0x001fc600078e0206 */
[----:B------:R-:W3:Y:S04]  /*14c0*/  @!P1 LDG.E R12, desc[UR12][R12.64] ;  /* 0x0000000c0c0c9981 */ /* 0x000ee8000c1e1900 */
[----:B------:R-:W3:Y:S01]  /*14d0*/  @!P1 LDG.E R6, desc[UR12][R6.64] ;  /* 0x0000000c06069981 */ /* 0x000ee2000c1e1900 */
[----:B-1----:R-:W-:-:S06]  /*14e0*/  @!P1 IMAD.WIDE R4, R23, 0x4, R4 ;  /* 0x0000000417049825 */ /* 0x002fcc00078e0204 */
[----:B------:R-:W3:Y:S01]  /*14f0*/  @!P1 LDG.E R4, desc[UR12][R4.64] ;  /* 0x0000000c04049981 */ /* 0x000ee2000c1e1900 */
[----:B----45:R-:W-:-:S04]  /*1500*/  @P0 FFMA R18, R18, R8, R9 ;  /* 0x0000000812120223 */ /* 0x030fc80000000009 */
[----:B--2---:R-:W-:Y:S01]  /*1510*/  @P0 FFMA R9, R15, R14, R18 ;  /* 0x0000000e0f090223 */ /* 0x004fe20000000012 */
[----:B------:R-:W-:-:S04]  /*1520*/  @P0 FFMA R21, R8, R22, R19 ;  /* 0x0000001608150223 */ /* 0x000fc80000000013 */
[----:B---3--:R-:W-:Y:S01]  /*1530*/  @P0 FFMA R19, R14, R0, R21 ;  /* 0x000000000e130223 */ /* 0x008fe20000000015 */
[----:B------:R-:W-:-:S03]  /*1540*/  @!P1 FFMA R9, R6, R12, R9 ;  /* 0x0000000c06099223 */ /* 0x000fc60000000009 */
[----:B------:R-:W-:-:S07]  /*1550*/  @!P1 FFMA R19, R12, R4, R19 ;  /* 0x000000040c139223 */ /* 0x000fce0000000013 */
.L_x_5:
[----:B------:R-:W-:Y:S01]  /*1560*/  HFMA2 R5, -RZ, RZ, 3.7421875, 0 ;  /* 0x437c0000ff057431 */ /* 0x000fe200000001ff */
[----:B------:R-:W-:Y:S01]  /*1570*/  MOV R2, 0x3bbb989d ;  /* 0x3bbb989d00027802 */ /* 0x000fe20000000f00 */
[----:B------:R-:W-:Y:S04]  /*1580*/  BSSY.RECONVERGENT B0, `(.L_x_9) ;  /* 0x000001e000007945 */ /* 0x000fe80003800200 */
[----:B-----5:R-:W-:-:S04]  /*1590*/  FFMA.SAT R0, R19, -R2, 0.5 ;  /* 0x3f00000013007423 */ /* 0x020fc80000002802 */
[----:B------:R-:W-:-:S04]  /*15a0*/  FFMA.RM R3, R0, R5, 12582913 ;  /* 0x4b40000100037423 */ /* 0x000fc80000004005 */
[C---:B------:R-:W-:Y:S01]  /*15b0*/  FADD R0, R3.reuse, -12583039 ;  /* 0xcb40007f03007421 */ /* 0x040fe20000000000 */
[----:B------:R-:W-:-:S03]  /*15c0*/  SHF.L.U32 R3, R3, 0x17, RZ ;  /* 0x0000001703037819 */ /* 0x000fc600000006ff */
[----:B------:R-:W-:-:S04]  /*15d0*/  FFMA R0, R19, -1.4426950216293334961, -R0 ;  /* 0xbfb8aa3b13007823 */ /* 0x000fc80000000800 */
[----:B------:R-:W-:Y:S01]  /*15e0*/  FFMA R19, R19, -1.925963033500011079e-08, R0 ;  /* 0xb2a5706013137823 */ /* 0x000fe20000000000 */
[----:B------:R-:W-:-:S03]  /*15f0*/  FFMA.SAT R0, R9, -R2, 0.5 ;  /* 0x3f00000009007423 */ /* 0x000fc60000002802 */
[----:B------:R-:W0:Y:S01]  /*1600*/  MUFU.EX2 R4, R19 ;  /* 0x0000001300047308 */ /* 0x000e220000000800 */
[----:B------:R-:W-:-:S04]  /*1610*/  FFMA.RM R0, R0, R5, 12582913 ;  /* 0x4b40000100007423 */ /* 0x000fc80000004005 */
[C---:B------:R-:W-:Y:S01]  /*1620*/  FADD R2, R0.reuse, -12583039 ;  /* 0xcb40007f00027421 */ /* 0x040fe20000000000 */
[----:B------:R-:W-:-:S03]  /*1630*/  SHF.L.U32 R6, R0, 0x17, RZ ;  /* 0x0000001700067819 */ /* 0x000fc600000006ff */
[----:B------:R-:W-:-:S04]  /*1640*/  FFMA R2, R9, -1.4426950216293334961, -R2 ;  /* 0xbfb8aa3b09027823 */ /* 0x000fc80000000802 */
[----:B------:R-:W-:Y:S01]  /*1650*/  FFMA R2, R9, -1.925963033500011079e-08, R2 ;  /* 0xb2a5706009027823 */ /* 0x000fe20000000002 */
[----:B0-----:R-:W-:-:S03]  /*1660*/  FFMA R5, R3, R4, 1 ;  /* 0x3f80000003057423 */ /* 0x001fc60000000004 */
[----:B------:R-:W0:Y:S02]  /*1670*/  MUFU.EX2 R3, R2 ;  /* 0x0000000200037308 */ /* 0x000e240000000800 */
[----:B------:R-:W-:-:S04]  /*1680*/  IADD3 R4, PT, PT, R5, 0x1800000, RZ ;  /* 0x0180000005047810 */ /* 0x000fc80007ffe0ff */
[----:B------:R-:W-:-:S04]  /*1690*/  LOP3.LUT R4, R4, 0x7f800000, RZ, 0xc0, !PT ;  /* 0x7f80000004047812 */ /* 0x000fc800078ec0ff */
[----:B------:R-:W-:Y:S01]  /*16a0*/  ISETP.GT.U32.AND P0, PT, R4, 0x1ffffff, PT ;  /* 0x01ffffff0400780c */ /* 0x000fe20003f04070 */
[----:B0-----:R-:W-:-:S12]  /*16b0*/  FFMA R6, R6, R3, 1 ;  /* 0x3f80000006067423 */ /* 0x001fd80000000003 */
[----:B------:R-:W-:Y:S05]  /*16c0*/  @P0 BRA `(.L_x_10) ;  /* 0x0000000000140947 */ /* 0x000fea0003800000 */
[----:B------:R-:W-:Y:S02]  /*16d0*/  MOV R0, R5 ;  /* 0x0000000500007202 */ /* 0x000fe40000000f00 */
[----:B------:R-:W-:-:S07]  /*16e0*/  MOV R4, 0x1700 ;  /* 0x0000170000047802 */ /* 0x000fce0000000f00 */
[----:B------:R-:W-:Y:S05]  /*16f0*/  CALL.REL.NOINC `($__internal_0_$__cuda_sm20_rcp_rn_f32_slowpath) ;  /* 0x0000000c00a07944 */ /* 0x000fea0003c00000 */
[----:B------:R-:W-:Y:S01]  /*1700*/  MOV R0, R3 ;  /* 0x0000000300007202 */ /* 0x000fe20000000f00 */
[----:B------:R-:W-:Y:S06]  /*1710*/  BRA `(.L_x_11) ;  /* 0x0000000000107947 */ /* 0x000fec0003800000 */
.L_x_10:
[----:B------:R-:W0:Y:S02]  /*1720*/  MUFU.RCP R0, R5 ;  /* 0x0000000500007308 */ /* 0x000e240000001000 */
[----:B0-----:R-:W-:-:S04]  /*1730*/  FFMA R2, R5, R0, -1 ;  /* 0xbf80000005027423 */ /* 0x001fc80000000000 */
[----:B------:R-:W-:-:S04]  /*1740*/  FADD.FTZ R3, -R2, -RZ ;  /* 0x800000ff02037221 */ /* 0x000fc80000010100 */
[----:B------:R-:W-:-:S07]  /*1750*/  FFMA R0, R0, R3, R0 ;  /* 0x0000000300007223 */ /* 0x000fce0000000000 */
.L_x_11:
[----:B------:R-:W-:Y:S05]  /*1760*/  BSYNC.RECONVERGENT B0 ;  /* 0x0000000000007941 */ /* 0x000fea0003800200 */
.L_x_9:
[----:B------:R-:W-:Y:S05]  /*1770*/  @!P3 BRA `(.L_x_12) ;  /* 0x0000000800d8b947 */ /* 0x000fea0003800000 */
[----:B------:R-:W0:Y:S01]  /*1780*/  LDCU UR8, c[0x0][0x3e4] ;  /* 0x00007c80ff0877ac */ /* 0x000e220008000800 */
[----:B------:R-:W-:Y:S01]  /*1790*/  HFMA2 R7, -RZ, RZ, 0, 0 ;  /* 0x00000000ff077431 */ /* 0x000fe200000001ff */
[----:B0-----:R-:W-:Y:S02]  /*17a0*/  UISETP.GE.U32.AND UP1, UPT, UR8, 0x10, UPT ;  /* 0x000000100800788c */ /* 0x001fe4000bf26070 */
[----:B------:R-:W-:Y:S01]  /*17b0*/  IMAD R8, R10, UR8, RZ ;  /* 0x000000080a087c24 */ /* 0x000fe2000f8e02ff */
[----:B------:R-:W-:-:S04]  /*17c0*/  ULOP3.LUT UR9, UR8, 0xf, URZ, 0xc0, !UPT ;  /* 0x0000000f08097892 */ /* 0x000fc8000f8ec0ff */
[----:B------:R-:W-:Y:S02]  /*17d0*/  UISETP.NE.AND UP0, UPT, UR9, URZ, UPT ;  /* 0x000000ff0900728c */ /* 0x000fe4000bf05270 */
[----:B------:R-:W-:Y:S09]  /*17e0*/  BRA.U !UP1, `(.L_x_13) ;  /* 0x0000000509547547 */ /* 0x000ff2000b800000 */
[----:B------:R-:W0:Y:S01]  /*17f0*/  LDCU.64 UR4, c[0x0][0x388] ;  /* 0x00007100ff0477ac */ /* 0x000e220008000a00 */
[----:B------:R-:W-:Y:S01]  /*1800*/  MOV R9, R8 ;  /* 0x0000000800097202 */ /* 0x000fe20000000f00 */
[----:B------:R-:W1:Y:S01]  /*1810*/  LDCU.64 UR6, c[0x0][0x3b8] ;  /* 0x00007700ff0677ac */ /* 0x000e620008000a00 */
[----:B------:R-:W-:-:S04]  /*1820*/  ULOP3.LUT UR10, UR8, 0x7ffffff0, URZ, 0xc0, !UPT ;  /* 0x7ffffff0080a7892 */ /* 0x000fc8000f8ec0ff */
[----:B------:R-:W-:Y:S02]  /*1830*/  UIADD3 UR11, UPT, UPT, -UR10, URZ, URZ ;  /* 0x000000ff0a0b7290 */ /* 0x000fe4000fffe1ff */
[----:B------:R-:W-:Y:S01]  /*1840*/  MOV R7, UR10 ;  /* 0x0000000a00077c02 */ /* 0x000fe20008000f00 */
[----:B0-----:R-:W-:-:S04]  /*1850*/  UIADD3 UR4, UP2, UPT, UR4, 0x20, URZ ;  /* 0x0000002004047890 */ /* 0x001fc8000ff5e0ff */
[----:B------:R-:W-:Y:S02]  /*1860*/  UIADD3.X UR5, UPT, UPT, URZ, UR5, URZ, UP2, !UPT ;  /* 0x00000005ff057290 */ /* 0x000fe400097fe4ff */
[----:B-1----:R-:W-:Y:S01]  /*1870*/  UIADD3 UR6, UP1, UPT, UR6, 0x20, URZ ;  /* 0x0000002006067890 */ /* 0x002fe2000ff3e0ff */
[----:B------:R-:W-:-:S03]  /*1880*/  MOV R2, UR4 ;  /* 0x0000000400027c02 */ /* 0x000fc60008000f00 */
[----:B------:R-:W-:Y:S01]  /*1890*/  MOV R3, UR5 ;  /* 0x0000000500037c02 */ /* 0x000fe20008000f00 */
[----:B------:R-:W-:-:S12]  /*18a0*/  UIADD3.X UR7, UPT, UPT, URZ, UR7, URZ, UP1, !UPT ;  /* 0x00000007ff077290 */ /* 0x000fd80008ffe4ff */
.L_x_14:
[----:B------:R-:W-:Y:S01]  /*18b0*/  MOV R4, UR6 ;  /* 0x0000000600047c02 */ /* 0x000fe20008000f00 */
[----:B------:R-:W2:Y:S01]  /*18c0*/  LDG.E R15, desc[UR12][R2.64+-0x20] ;  /* 0xffffe00c020f7981 */ /* 0x000ea2000c1e1900 */
[----:B------:R-:W-:-:S03]  /*18d0*/  MOV R5, UR7 ;  /* 0x0000000700057c02 */ /* 0x000fc60008000f00 */
[----:B------:R-:W3:Y:S01]  /*18e0*/  LDG.E R26, desc[UR12][R2.64+-0x1c] ;  /* 0xffffe40c021a7981 */ /* 0x000ee2000c1e1900 */
[----:B------:R-:W-:-:S03]  /*18f0*/  IMAD.WIDE R4, R9, 0x4, R4 ;  /* 0x0000000409047825 */ /* 0x000fc600078e0204 */
[----:B------:R-:W4:Y:S04]  /*1900*/  LDG.E R16, desc[UR12][R2.64+-0x18] ;  /* 0xffffe80c02107981 */ /* 0x000f28000c1e1900 */
[----:B------:R-:W2:Y:S04]  /*1910*/  LDG.E R14, desc[UR12][R4.64+-0x20] ;  /* 0xffffe00c040e7981 */ /* 0x000ea8000c1e1900 */
[----:B------:R-:W3:Y:S04]  /*1920*/  LDG.E R25, desc[UR12][R4.64+-0x1c] ;  /* 0xffffe40c04197981 */ /* 0x000ee8000c1e1900 */
[----:B------:R-:W4:Y:S04]  /*1930*/  LDG.E R23, desc[UR12][R4.64+-0x18] ;  /* 0xffffe80c04177981 */ /* 0x000f28000c1e1900 */
[----:B------:R-:W5:Y:S04]  /*1940*/  LDG.E R17, desc[UR12][R2.64+-0x14] ;  /* 0xffffec0c02117981 */ /* 0x000f68000c1e1900 */
[----:B------:R-:W5:Y:S04]  /*1950*/  LDG.E R18, desc[UR12][R4.64+-0x14] ;  /* 0xffffec0c04127981 */ /* 0x000f68000c1e1900 */
[----:B------:R-:W5:Y:S04]  /*1960*/  LDG.E R20, desc[UR12][R2.64+-0x10] ;  /* 0xfffff00c02147981 */ /* 0x000f68000c1e1900 */
[----:B------:R-:W5:Y:S04]  /*1970*/  LDG.E R19, desc[UR12][R4.64+-0x10] ;  /* 0xfffff00c04137981 */ /* 0x000f68000c1e1900 */
[----:B------:R-:W5:Y:S04]  /*1980*/  LDG.E R21, desc[UR12][R2.64+-0xc] ;  /* 0xfffff40c02157981 */ /* 0x000f68000c1e1900 */
[----:B------:R-:W5:Y:S04]  /*1990*/  LDG.E R22, desc[UR12][R4.64+-0xc] ;  /* 0xfffff40c04167981 */ /* 0x000f68000c1e1900 */
[----:B------:R-:W5:Y:S04]  /*19a0*/  LDG.E R12, desc[UR12][R2.64+-0x8] ;  /* 0xfffff80c020c7981 */ /* 0x000f68000c1e1900 */
[----:B------:R-:W5:Y:S04]  /*19b0*/  LDG.E R13, desc[UR12][R4.64+-0x8] ;  /* 0xfffff80c040d7981 */ /* 0x000f68000c1e1900 */
[----:B------:R-:W5:Y:S01]  /*19c0*/  LDG.E R27, desc[UR12][R2.64+0x1c] ;  /* 0x00001c0c021b7981 */ /* 0x000f62000c1e1900 */
[----:B--2---:R-:W-:-:S03]  /*19d0*/  FMUL R24, R14, R15 ;  /* 0x0000000f0e187220 */ /* 0x004fc60000400000 */
[----:B------:R-:W2:Y:S04]  /*19e0*/  LDG.E R14, desc[UR12][R2.64+-0x4] ;  /* 0xfffffc0c020e7981 */ /* 0x000ea8000c1e1900 */
[----:B------:R-:W2:Y:S01]  /*19f0*/  LDG.E R15, desc[UR12][R4.64+-0x4] ;  /* 0xfffffc0c040f7981 */ /* 0x000ea2000c1e1900 */
[----:B------:R-:W-:Y:S01]  /*1a00*/  FFMA R11, R24, R0, R11 ;  /* 0x00000000180b7223 */ /* 0x000fe2000000000b */
[----:B---3--:R-:W-:Y:S01]  /*1a10*/  FMUL R26, R25, R26 ;  /* 0x0000001a191a7220 */ /* 0x008fe20000400000 */
[----:B----4-:R-:W-:Y:S02]  /*1a20*/  FMUL R24, R23, R16 ;  /* 0x0000001017187220 */ /* 0x010fe40000400000 */
[----:B------:R-:W3:Y:S01]  /*1a30*/  LDG.E R16, desc[UR12][R4.64] ;  /* 0x0000000c04107981 */ /* 0x000ee2000c1e1900 */
[----:B------:R-:W-:-:S03]  /*1a40*/  FFMA R25, R26, R0, R11 ;  /* 0x000000001a197223 */ /* 0x000fc6000000000b */
[----:B------:R-:W3:Y:S01]  /*1a50*/  LDG.E R11, desc[UR12][R2.64] ;  /* 0x0000000c020b7981 */ /* 0x000ee2000c1e1900 */
[-C--:B------:R-:W-:Y:S01]  /*1a60*/  FFMA R25, R24, R0.reuse, R25 ;  /* 0x0000000018197223 */ /* 0x080fe20000000019 */
[----:B-----5:R-:W-:Y:S02]  /*1a70*/  FMUL R24, R18, R17 ;  /* 0x0000001112187220 */ /* 0x020fe40000400000 */
[----:B------:R-:W4:Y:S02]  /*1a80*/  LDG.E R17, desc[UR12][R2.64+0x4] ;  /* 0x0000040c02117981 */ /* 0x000f24000c1e1900 */
[----:B------:R-:W-:Y:S02]  /*1a90*/  FFMA R25, R24, R0, R25 ;  /* 0x0000000018197223 */ /* 0x000fe40000000019 */
[----:B------:R-:W4:Y:S01]  /*1aa0*/  LDG.E R18, desc[UR12][R4.64+0x4] ;  /* 0x0000040c04127981 */ /* 0x000f22000c1e1900 */
[----:B------:R-:W-:-:S03]  /*1ab0*/  FMUL R24, R19, R20 ;  /* 0x0000001413187220 */ /* 0x000fc60000400000 */
[----:B------:R-:W5:Y:S01]  /*1ac0*/  LDG.E R19, desc[UR12][R2.64+0x8] ;  /* 0x0000080c02137981 */ /* 0x000f62000c1e1900 */
[----:B------:R-:W-:-:S03]  /*1ad0*/  FFMA R25, R24, R0, R25 ;  /* 0x0000000018197223 */ /* 0x000fc60000000019 */
[----:B------:R-:W5:Y:S01]  /*1ae0*/  LDG.E R20, desc[UR12][R4.64+0x8] ;  /* 0x0000080c04147981 */ /* 0x000f62000c1e1900 */
[----:B------:R-:W-:-:S03]  /*1af0*/  FMUL R24, R22, R21 ;  /* 0x0000001516187220 */ /* 0x000fc60000400000 */
[----:B------:R-:W5:Y:S01]  /*1b00*/  LDG.E R21, desc[UR12][R2.64+0xc] ;  /* 0x00000c0c02157981 */ /* 0x000f62000c1e1900 */
[----:B------:R-:W-:-:S03]  /*1b10*/  FFMA R23, R24, R0, R25 ;  /* 0x0000000018177223 */ /* 0x000fc60000000019 */
[----:B------:R-:W5:Y:S01]  /*1b20*/  LDG.E R22, desc[UR12][R4.64+0xc] ;  /* 0x00000c0c04167981 */ /* 0x000f62000c1e1900 */
[----:B------:R-:W-:-:S03]  /*1b30*/  FMUL R24, R13, R12 ;  /* 0x0000000c0d187220 */ /* 0x000fc60000400000 */
[----:B------:R-:W5:Y:S01]  /*1b40*/  LDG.E R12, desc[UR12][R2.64+0x10] ;  /* 0x0000100c020c7981 */ /* 0x000f62000c1e1900 */
[----:B------:R-:W-:-:S03]  /*1b50*/  FFMA R23, R24, R0, R23 ;  /* 0x0000000018177223 */ /* 0x000fc60000000017 */
[----:B------:R-:W5:Y:S04]  /*1b60*/  LDG.E R13, desc[UR12][R4.64+0x10] ;  /* 0x0000100c040d7981 */ /* 0x000f68000c1e1900 */
[----:B------:R-:W5:Y:S04]  /*1b70*/  LDG.E R24, desc[UR12][R2.64+0x14] ;  /* 0x0000140c02187981 */ /* 0x000f68000c1e1900 */
[----:B------:R-:W5:Y:S04]  /*1b80*/  LDG.E R25, desc[UR12][R4.64+0x14] ;  /* 0x0000140c04197981 */ /* 0x000f68000c1e1900 */
[----:B------:R-:W5:Y:S01]  /*1b90*/  LDG.E R26, desc[UR12][R4.64+0x1c] ;  /* 0x00001c0c041a7981 */ /* 0x000f62000c1e1900 */
[----:B--2---:R-:W-:-:S03]  /*1ba0*/  FMUL R28, R15, R14 ;  /* 0x0000000e0f1c7220 */ /* 0x004fc60000400000 */
[----:B------:R0:W2:Y:S04]  /*1bb0*/  LDG.E R14, desc[UR12][R2.64+0x18] ;  /* 0x0000180c020e7981 */ /* 0x0000a8000c1e1900 */
[----:B------:R-:W2:Y:S01]  /*1bc0*/  LDG.E R15, desc[UR12][R4.64+0x18] ;  /* 0x0000180c040f7981 */ /* 0x000ea2000c1e1900 */
[----:B------:R-:W-:Y:S01]  /*1bd0*/  FFMA R23, R28, R0, R23 ;  /* 0x000000001c177223 */ /* 0x000fe20000000017 */
[----:B---3--:R-:W-:-:S04]  /*1be0*/  FMUL R16, R16, R11 ;  /* 0x0000000b10107220 */ /* 0x008fc80000400000 */
[----:B------:R-:W-:Y:S01]  /*1bf0*/  FFMA R23, R16, R0, R23 ;  /* 0x0000000010177223 */ /* 0x000fe20000000017 */
[----:B----4-:R-:W-:-:S04]  /*1c00*/  FMUL R18, R18, R17 ;  /* 0x0000001112127220 */ /* 0x010fc80000400000 */
[----:B------:R-:W-:Y:S01]  /*1c10*/  FFMA R23, R18, R0, R23 ;  /* 0x0000000012177223 */ /* 0x000fe20000000017 */
[----:B-----5:R-:W-:-:S04]  /*1c20*/  FMUL R20, R20, R19 ;  /* 0x0000001314147220 */ /* 0x020fc80000400000 */
[----:B------:R-:W-:Y:S01]  /*1c30*/  FFMA R23, R20, R0, R23 ;  /* 0x0000000014177223 */ /* 0x000fe20000000017 */
[----:B------:R-:W-:Y:S01]  /*1c40*/  FMUL R22, R22, R21 ;  /* 0x0000001516167220 */ /* 0x000fe20000400000 */
[----:B------:R-:W-:-:S03]  /*1c50*/  UIADD3 UR11, UPT, UPT, UR11, 0x10, URZ ;  /* 0x000000100b0b7890 */ /* 0x000fc6000fffe0ff */
[----:B------:R-:W-:Y:S01]  /*1c60*/  FFMA R23, R22, R0, R23 ;  /* 0x0000000016177223 */ /* 0x000fe20000000017 */
[----:B------:R-:W-:Y:S01]  /*1c70*/  FMUL R12, R13, R12 ;  /* 0x0000000c0d0c7220 */ /* 0x000fe20000400000 */
[----:B------:R-:W-:-:S03]  /*1c80*/  UISETP.NE.AND UP1, UPT, UR11, URZ, UPT ;  /* 0x000000ff0b00728c */ /* 0x000fc6000bf25270 */
[----:B------:R-:W-:Y:S01]  /*1c90*/  FFMA R23, R12, R0, R23 ;  /* 0x000000000c177223 */ /* 0x000fe20000000017 */
[----:B------:R-:W-:-:S04]  /*1ca0*/  FMUL R24, R25, R24 ;  /* 0x0000001819187220 */ /* 0x000fc80000400000 */
[----:B------:R-:W-:Y:S01]  /*1cb0*/  FFMA R23, R24, R0, R23 ;  /* 0x0000000018177223 */ /* 0x000fe20000000017 */
[----:B0-----:R-:W-:Y:S01]  /*1cc0*/  IADD3 R2, P0, PT, R2, 0x40, RZ ;  /* 0x0000004002027810 */ /* 0x001fe20007f1e0ff */
[----:B------:R-:W-:Y:S01]  /*1cd0*/  FMUL R26, R26, R27 ;  /* 0x0000001b1a1a7220 */ /* 0x000fe20000400000 */
[----:B------:R-:W-:Y:S02]  /*1ce0*/  IADD3 R9, PT, PT, R9, 0x10, RZ ;  /* 0x0000001009097810 */ /* 0x000fe40007ffe0ff */
[----:B------:R-:W-:Y:S01]  /*1cf0*/  IADD3.X R3, PT, PT, RZ, R3, RZ, P0, !PT ;  /* 0x00000003ff037210 */ /* 0x000fe200007fe4ff */
[----:B--2---:R-:W-:-:S04]  /*1d00*/  FMUL R14, R15, R14 ;  /* 0x0000000e0f0e7220 */ /* 0x004fc80000400000 */
[----:B------:R-:W-:-:S04]  /*1d10*/  FFMA R23, R14, R0, R23 ;  /* 0x000000000e177223 */ /* 0x000fc80000000017 */
[----:B------:R-:W-:Y:S01]  /*1d20*/  FFMA R11, R26, R0, R23 ;  /* 0x000000001a0b7223 */ /* 0x000fe20000000017 */
[----:B------:R-:W-:Y:S06]  /*1d30*/  BRA.U UP1, `(.L_x_14) ;  /* 0xfffffff901dc7547 */ /* 0x000fec000b83ffff */
.L_x_13:
[----:B------:R-:W-:Y:S05]  /*1d40*/  BRA.U !UP0, `(.L_x_12) ;  /* 0x0000000508647547 */ /* 0x000fea000b800000 */
[----:B------:R-:W-:Y:S02]  /*1d50*/  UISETP.GE.U32.AND UP0, UPT, UR9, 0x8, UPT ;  /* 0x000000080900788c */ /* 0x000fe4000bf06070 */
[----:B------:R-:W-:-:S04]  /*1d60*/  ULOP3.LUT UR5, UR8, 0x7, URZ, 0xc0, !UPT ;  /* 0x0000000708057892 */ /* 0x000fc8000f8ec0ff */
[----:B------:R-:W-:-:S03]  /*1d70*/  UISETP.NE.AND UP1, UPT, UR5, URZ, UPT ;  /* 0x000000ff0500728c */ /* 0x000fc6000bf25270 */
[----:B------:R-:W-:Y:S08]  /*1d80*/  BRA.U !UP0, `(.L_x_15) ;  /* 0x0000000108987547 */ /* 0x000ff0000b800000 */
[----:B------:R-:W0:Y:S01]  /*1d90*/  LDC.64 R2, c[0x0][0x3b8] ;  /* 0x0000ee00ff027b82 */ /* 0x000e220000000a00 */
[----:B------:R-:W-:-:S07]  /*1da0*/  IADD3 R9, PT, PT, R8, R7, RZ ;  /* 0x0000000708097210 */ /* 0x000fce0007ffe0ff */
[----:B------:R-:W1:Y:S01]  /*1db0*/  LDC.64 R4, c[0x0][0x388] ;  /* 0x0000e200ff047b82 */ /* 0x000e620000000a00 */
[----:B0-----:R-:W-:-:S05]  /*1dc0*/  IMAD.WIDE R2, R9, 0x4, R2 ;  /* 0x0000000409027825 */ /* 0x001fca00078e0202 */
[----:B------:R-:W2:Y:S01]  /*1dd0*/  LDG.E R23, desc[UR12][R2.64] ;  /* 0x0000000c02177981 */ /* 0x000ea2000c1e1900 */
[----:B-1----:R-:W-:-:S03]  /*1de0*/  IMAD.WIDE.U32 R4, R7, 0x4, R4 ;  /* 0x0000000407047825 */ /* 0x002fc600078e0004 */
[----:B------:R-:W3:Y:S04]  /*1df0*/  LDG.E R25, desc[UR12][R2.64+0x4] ;  /* 0x0000040c02197981 */ /* 0x000ee8000c1e1900 */
[----:B------:R-:W2:Y:S04]  /*1e00*/  LDG.E R24, desc[UR12][R4.64] ;  /* 0x0000000c04187981 */ /* 0x000ea8000c1e1900 */
[----:B------:R-:W3:Y:S04]  /*1e10*/  LDG.E R26, desc[UR12][R4.64+0x4] ;  /* 0x0000040c041a7981 */ /* 0x000ee8000c1e1900 */
[----:B------:R-:W4:Y:S04]  /*1e20*/  LDG.E R19, desc[UR12][R2.64+0x8] ;  /* 0x0000080c02137981 */ /* 0x000f28000c1e1900 */
        /* <DEDUP_REMOVED lines=11> */
[----:B------:R-:W-:Y:S01]  /*1ee0*/  IADD3 R7, PT, PT, R7, 0x8, RZ ;  /* 0x0000000807077810 */ /* 0x000fe20007ffe0ff */
[----:B--2---:R-:W-:-:S04]  /*1ef0*/  FMUL R24, R23, R24 ;  /* 0x0000001817187220 */ /* 0x004fc80000400000 */
[----:B------:R-:W-:Y:S01]  /*1f00*/  FFMA R11, R24, R0, R11 ;  /* 0x00000000180b7223 */ /* 0x000fe2000000000b */
[----:B---3--:R-:W-:-:S04]  /*1f10*/  FMUL R26, R25, R26 ;  /* 0x0000001a191a7220 */ /* 0x008fc80000400000 */
[----:B------:R-:W-:Y:S01]  /*1f20*/  FFMA R11, R26, R0, R11 ;  /* 0x000000001a0b7223 */ /* 0x000fe2000000000b */
[----:B----4-:R-:W-:-:S04]  /*1f30*/  FMUL R20, R19, R20 ;  /* 0x0000001413147220 */ /* 0x010fc80000400000 */
[----:B------:R-:W-:Y:S01]  /*1f40*/  FFMA R11, R20, R0, R11 ;  /* 0x00000000140b7223 */ /* 0x000fe2000000000b */
[----:B-----5:R-:W-:-:S04]  /*1f50*/  FMUL R18, R18, R17 ;  /* 0x0000001112127220 */ /* 0x020fc80000400000 */
[----:B------:R-:W-:Y:S01]  /*1f60*/  FFMA R11, R18, R0, R11 ;  /* 0x00000000120b7223 */ /* 0x000fe2000000000b */
[----:B------:R-:W-:-:S04]  /*1f70*/  FMUL R16, R16, R15 ;  /* 0x0000000f10107220 */ /* 0x000fc80000400000 */
[----:B------:R-:W-:Y:S01]  /*1f80*/  FFMA R11, R16, R0, R11 ;  /* 0x00000000100b7223 */ /* 0x000fe2000000000b */
[----:B------:R-:W-:-:S04]  /*1f90*/  FMUL R14, R14, R13 ;  /* 0x0000000d0e0e7220 */ /* 0x000fc80000400000 */
[----:B------:R-:W-:Y:S01]  /*1fa0*/  FFMA R11, R14, R0, R11 ;  /* 0x000000000e0b7223 */ /* 0x000fe2000000000b */
[----:B------:R-:W-:-:S04]  /*1fb0*/  FMUL R12, R12, R9 ;  /* 0x000000090c0c7220 */ /* 0x000fc80000400000 */
[----:B------:R-:W-:Y:S01]  /*1fc0*/  FFMA R11, R12, R0, R11 ;  /* 0x000000000c0b7223 */ /* 0x000fe2000000000b */
[----:B------:R-:W-:-:S04]  /*1fd0*/  FMUL R22, R21, R22 ;  /* 0x0000001615167220 */ /* 0x000fc80000400000 */
[----:B------:R-:W-:-:S07]  /*1fe0*/  FFMA R11, R22, R0, R11 ;  /* 0x00000000160b7223 */ /* 0x000fce000000000b */
.L_x_15:
        /* <DEDUP_REMOVED lines=26> */
[----:B------:R-:W-:-:S07]  /*2190*/  FFMA R11, R18, R0, R11 ;  /* 0x00000000120b7223 */ /* 0x000fce000000000b */
.L_x_16:
[----:B------:R-:W-:Y:S05]  /*21a0*/  BRA.U !UP1, `(.L_x_12) ;  /* 0x00000001094c7547 */ /* 0x000fea000b800000 */
[----:B------:R-:W0:Y:S01]  /*21b0*/  LDC.64 R4, c[0x0][0x388] ;  /* 0x0000e200ff047b82 */ /* 0x000e220000000a00 */
[----:B------:R-:W-:-:S07]  /*21c0*/  UIADD3 UR4, UPT, UPT, -UR4, URZ, URZ ;  /* 0x000000ff04047290 */ /* 0x000fce000fffe1ff */
[----:B------:R-:W1:Y:S01]  /*21d0*/  LDC.64 R2, c[0x0][0x3b8] ;  /* 0x0000ee00ff027b82 */ /* 0x000e620000000a00 */
[----:B0-----:R-:W-:Y:S01]  /*21e0*/  IMAD.WIDE.U32 R4, R7, 0x4, R4 ;  /* 0x0000000407047825 */ /* 0x001fe200078e0004 */
[----:B------:R-:W-:Y:S02]  /*21f0*/  IADD3 R7, PT, PT, R8, R7, RZ ;  /* 0x0000000708077210 */ /* 0x000fe40007ffe0ff */
[----:B------:R-:W-:Y:S02]  /*2200*/  MOV R8, R4 ;  /* 0x0000000400087202 */ /* 0x000fe40000000f00 */
[----:B------:R-:W-:-:S07]  /*2210*/  MOV R13, R5 ;  /* 0x00000005000d7202 */ /* 0x000fce0000000f00 */
.L_x_17:
[----:B-1----:R-:W-:Y:S01]  /*2220*/  IMAD.WIDE R4, R7, 0x4, R2 ;  /* 0x0000000407047825 */ /* 0x002fe200078e0202 */
[----:B------:R-:W-:-:S05]  /*2230*/  MOV R9, R13 ;  /* 0x0000000d00097202 */ /* 0x000fca0000000f00 */
[----:B------:R-:W2:Y:S04]  /*2240*/  LDG.E R4, desc[UR12][R4.64] ;  /* 0x0000000c04047981 */ /* 0x000ea8000c1e1900 */
[----:B------:R0:W2:Y:S01]  /*2250*/  LDG.E R9, desc[UR12][R8.64] ;  /* 0x0000000c08097981 */ /* 0x0000a2000c1e1900 */
[----:B------:R-:W-:Y:S01]  /*2260*/  UIADD3 UR4, UPT, UPT, UR4, 0x1, URZ ;  /* 0x0000000104047890 */ /* 0x000fe2000fffe0ff */
[----:B------:R-:W-:-:S03]  /*2270*/  IADD3 R7, PT, PT, R7, 0x1, RZ ;  /* 0x0000000107077810 */ /* 0x000fc60007ffe0ff */
[----:B------:R-:W-:Y:S01]  /*2280*/  UISETP.NE.AND UP0, UPT, UR4, URZ, UPT ;  /* 0x000000ff0400728c */ /* 0x000fe2000bf05270 */
[----:B0-----:R-:W-:-:S04]  /*2290*/  IADD3 R8, P0, PT, R8, 0x4, RZ ;  /* 0x0000000408087810 */ /* 0x001fc80007f1e0ff */
[----:B------:R-:W-:Y:S01]  /*22a0*/  IADD3.X R13, PT, PT, RZ, R13, RZ, P0, !PT ;  /* 0x0000000dff0d7210 */ /* 0x000fe200007fe4ff */
[----:B--2---:R-:W-:-:S04]  /*22b0*/  FMUL R12, R4, R9 ;  /* 0x00000009040c7220 */ /* 0x004fc80000400000 */
[----:B------:R-:W-:Y:S01]  /*22c0*/  FFMA R11, R12, R0, R11 ;  /* 0x000000000c0b7223 */ /* 0x000fe2000000000b */
[----:B------:R-:W-:Y:S06]  /*22d0*/  BRA.U UP0, `(.L_x_17) ;  /* 0xfffffffd00d07547 */ /* 0x000fec000b83ffff */
.L_x_12:
[----:B------:R-:W-:Y:S01]  /*22e0*/  IADD3 R0, PT, PT, R6, 0x1800000, RZ ;  /* 0x0180000006007810 */ /* 0x000fe20007ffe0ff */
[----:B------:R-:W-:Y:S03]  /*22f0*/  BSSY.RECONVERGENT B0, `(.L_x_18) ;  /* 0x000000d000007945 */ /* 0x000fe60003800200 */
[----:B------:R-:W-:-:S04]  /*2300*/  LOP3.LUT R0, R0, 0x7f800000, RZ, 0xc0, !PT ;  /* 0x7f80000000007812 */ /* 0x000fc800078ec0ff */
[----:B------:R-:W-:-:S13]  /*2310*/  ISETP.GT.U32.AND P0, PT, R0, 0x1ffffff, PT ;  /* 0x01ffffff0000780c */ /* 0x000fda0003f04070 */
[----:B------:R-:W-:Y:S05]  /*2320*/  @P0 BRA `(.L_x_19) ;  /* 0x0000000000140947 */ /* 0x000fea0003800000 */
[----:B------:R-:W-:Y:S02]  /*2330*/  MOV R0, R6 ;  /* 0x0000000600007202 */ /* 0x000fe40000000f00 */
[----:B------:R-:W-:-:S07]  /*2340*/  MOV R4, 0x2360 ;  /* 0x0000236000047802 */ /* 0x000fce0000000f00 */
[----:B------:R-:W-:Y:S05]  /*2350*/  CALL.REL.NOINC `($__internal_0_$__cuda_sm20_rcp_rn_f32_slowpath) ;  /* 0x0000000000887944 */ /* 0x000fea0003c00000 */
[----:B------:R-:W-:Y:S01]  /*2360*/  MOV R7, R3 ;  /* 0x0000000300077202 */ /* 0x000fe20000000f00 */
[----:B------:R-:W-:Y:S06]  /*2370*/  BRA `(.L_x_20) ;  /* 0x0000000000107947 */ /* 0x000fec0003800000 */
.L_x_19:
[----:B------:R-:W0:Y:S02]  /*2380*/  MUFU.RCP R7, R6 ;  /* 0x0000000600077308 */ /* 0x000e240000001000 */
[----:B0-----:R-:W-:-:S04]  /*2390*/  FFMA R0, R6, R7, -1 ;  /* 0xbf80000006007423 */ /* 0x001fc80000000007 */
[----:B------:R-:W-:-:S04]  /*23a0*/  FADD.FTZ R0, -R0, -RZ ;  /* 0x800000ff00007221 */ /* 0x000fc80000010100 */
[----:B------:R-:W-:-:S07]  /*23b0*/  FFMA R7, R7, R0, R7 ;  /* 0x0000000007077223 */ /* 0x000fce0000000007 */
.L_x_20:
[----:B------:R-:W-:Y:S05]  /*23c0*/  BSYNC.RECONVERGENT B0 ;  /* 0x0000000000007941 */ /* 0x000fea0003800200 */
.L_x_18:
[----:B------:R-:W0:Y:S01]  /*23d0*/  LDC.64 R4, c[0x0][0x388] ;  /* 0x0000e200ff047b82 */ /* 0x000e220000000a00 */
[C---:B------:R-:W-:Y:S01]  /*23e0*/  FMUL R0, |R11|.reuse, 2.8853900432586669922 ;  /* 0x4038aa3b0b007820 */ /* 0x040fe20000400200 */
[----:B------:R-:W-:Y:S01]  /*23f0*/  MOV R12, 0x3c80f082 ;  /* 0x3c80f082000c7802 */ /* 0x000fe20000000f00 */
[----:B------:R-:W-:Y:S02]  /*2400*/  HFMA2 R13, -RZ, RZ, 1.875, 0 ;  /* 0x3f800000ff0d7431 */ /* 0x000fe400000001ff */
[----:B------:R-:W-:-:S03]  /*2410*/  FMUL R9, R11, R11 ;  /* 0x0000000b0b097220 */ /* 0x000fc60000400000 */
[----:B------:R-:W1:Y:S01]  /*2420*/  LDC.64 R2, c[0x0][0x3d8] ;  /* 0x0000f600ff027b82 */ /* 0x000e620000000a00 */
[----:B0-----:R-:W-:-:S06]  /*2430*/  IMAD.WIDE R4, R10, 0x4, R4 ;  /* 0x000000040a047825 */ /* 0x001fcc00078e0204 */
[----:B------:R-:W2:Y:S01]  /*2440*/  LDG.E R4, desc[UR12][R4.64] ;  /* 0x0000000c04047981 */ /* 0x000ea2000c1e1900 */
[----:B------:R-:W0:Y:S01]  /*2450*/  MUFU.EX2 R0, R0 ;  /* 0x0000000000007308 */ /* 0x000e220000000800 */
[----:B------:R-:W-:Y:S01]  /*2460*/  FFMA R12, R9, R12, -0.052303962409496307373 ;  /* 0xbd563cae090c7423 */ /* 0x000fe2000000000c */
[C---:B------:R-:W-:Y:S01]  /*2470*/  FSETP.GE.AND P1, PT, |R11|.reuse, 0.60000002384185791016, PT ;  /* 0x3f19999a0b00780b */ /* 0x040fe20003f26200 */
[----:B-1----:R-:W-:Y:S01]  /*2480*/  IMAD.WIDE R2, R10, 0x4, R2 ;  /* 0x000000040a027825 */ /* 0x002fe200078e0202 */
[----:B------:R-:W-:-:S03]  /*2490*/  FSETP.GE.AND P0, PT, |R11|, 9.010913848876953125, PT ;  /* 0x41102cb40b00780b */ /* 0x000fc60003f06200 */
[----:B0-----:R-:W-:Y:S01]  /*24a0*/  FADD R6, R0, 1 ;  /* 0x3f80000000067421 */ /* 0x001fe20000000000 */
[----:B------:R-:W-:-:S04]  /*24b0*/  FFMA R0, R9, R12, 0.1331529766321182251 ;  /* 0x3e08594109007423 */ /* 0x000fc8000000000c */
[C---:B------:R-:W-:Y:S01]  /*24c0*/  FFMA R0, R9.reuse, R0, -0.33332768082618713379 ;  /* 0xbeaaa9ed09007423 */ /* 0x040fe20000000000 */
[----:B------:R-:W0:Y:S03]  /*24d0*/  MUFU.RCP R6, R6 ;  /* 0x0000000600067308 */ /* 0x000e260000001000 */
[----:B------:R-:W-:Y:S01]  /*24e0*/  FFMA R0, R9, R0, RZ ;  /* 0x0000000009007223 */ /* 0x000fe200000000ff */
[----:B0-----:R-:W-:-:S05]  /*24f0*/  FFMA R8, R6, -2, R13 ;  /* 0xc000000006087823 */ /* 0x001fca000000000d */
[----:B------:R-:W-:-:S04]  /*2500*/  FSEL R8, R8, 1, !P0 ;  /* 0x3f80000008087808 */ /* 0x000fc80004000000 */
[--C-:B------:R-:W-:Y:S01]  /*2510*/  LOP3.LUT R8, R8, 0x80000000, R11.reuse, 0xb8, !PT ;  /* 0x8000000008087812 */ /* 0x100fe200078eb80b */
[----:B------:R-:W-:-:S04]  /*2520*/  @!P1 FFMA R8, R0, R11, R11 ;  /* 0x0000000b00089223 */ /* 0x000fc8000000000b */
[----:B------:R-:W-:Y:S01]  /*2530*/  FMUL R8, R8, R7 ;  /* 0x0000000708087220 */ /* 0x000fe20000400000 */
[----:B------:R-:W-:-:S04]  /*2540*/  FADD R7, -R7, 1 ;  /* 0x3f80000007077421 */ /* 0x000fc80000000100 */
[----:B--2---:R-:W-:-:S05]  /*2550*/  FFMA R7, R7, R4, R8 ;  /* 0x0000000407077223 */ /* 0x004fca0000000008 */
[----:B------:R-:W-:Y:S01]  /*2560*/  STG.E desc[UR12][R2.64], R7 ;  /* 0x0000000702007986 */ /* 0x000fe2000c10190c */
[----:B------:R-:W-:Y:S05]  /*2570*/  EXIT ;  /* 0x000000000000794d */ /* 0x000fea0003800000 */
        .weak           $__internal_0_$__cuda_sm20_rcp_rn_f32_slowpath
        .type           $__internal_0_$__cuda_sm20_rcp_rn_f32_slowpath,@function
        .size           $__internal_0_$__cuda_sm20_rcp_rn_f32_slowpath,(.L_x_26 - $__internal_0_$__cuda_sm20_rcp_rn_f32_slowpath)
$__internal_0_$__cuda_sm20_rcp_rn_f32_slowpath:
[----:B------:R-:W-:Y:S01]  /*2580*/  SHF.L.U32 R2, R0, 0x1, RZ ;  /* 0x0000000100027819 */ /* 0x000fe200000006ff */
[----:B------:R-:W-:Y:S03]  /*2590*/  BSSY.RECONVERGENT B1, `(.L_x_21) ;  /* 0x0000030000017945 */ /* 0x000fe60003800200 */
[----:B------:R-:W-:-:S04]  /*25a0*/  SHF.R.U32.HI R7, RZ, 0x18, R2 ;  /* 0x00000018ff077819 */ /* 0x000fc80000011602 */
[----:B------:R-:W-:-:S13]  /*25b0*/  ISETP.NE.U32.AND P0, PT, R7, RZ, PT ;  /* 0x000000ff0700720c */ /* 0x000fda0003f05070 */
[----:B------:R-:W-:Y:S05]  /*25c0*/  @P0 BRA `(.L_x_22) ;  /* 0x0000000000280947 */ /* 0x000fea0003800000 */
[----:B------:R-:W-:-:S04]  /*25d0*/  SHF.L.U32 R2, R0, 0x1, RZ ;  /* 0x0000000100027819 */ /* 0x000fc800000006ff */
[----:B------:R-:W-:-:S13]  /*25e0*/  ISETP.NE.AND P0, PT, R2, RZ, PT ;  /* 0x000000ff0200720c */ /* 0x000fda0003f05270 */
[----:B------:R-:W-:Y:S01]  /*25f0*/  @P0 FFMA R5, R0, 1.84467440737095516160e+19, RZ ;  /* 0x5f80000000050823 */ /* 0x000fe200000000ff */
[----:B------:R-:W-:Y:S08]  /*2600*/  @!P0 MUFU.RCP R3, R0 ;  /* 0x0000000000038308 */ /* 0x000ff00000001000 */
[----:B------:R-:W0:Y:S02]  /*2610*/  @P0 MUFU.RCP R2, R5 ;  /* 0x0000000500020308 */ /* 0x000e240000001000 */
[----:B0-----:R-:W-:-:S04]  /*2620*/  @P0 FFMA R7, R5, R2, -1 ;  /* 0xbf80000005070423 */ /* 0x001fc80000000002 */
[----:B------:R-:W-:-:S04]  /*2630*/  @P0 FADD.FTZ R7, -R7, -RZ ;  /* 0x800000ff07070221 */ /* 0x000fc80000010100 */
[----:B------:R-:W-:-:S04]  /*2640*/  @P0 FFMA R2, R2, R7, R2 ;  /* 0x0000000702020223 */ /* 0x000fc80000000002 */
[----:B------:R-:W-:Y:S01]  /*2650*/  @P0 FFMA R3, R2, 1.84467440737095516160e+19, RZ ;  /* 0x5f80000002030823 */ /* 0x000fe200000000ff */
[----:B------:R-:W-:Y:S06]  /*2660*/  BRA `(.L_x_23) ;  /* 0x0000000000887947 */ /* 0x000fec0003800000 */
.L_x_22:
[----:B------:R-:W-:-:S04]  /*2670*/  IADD3 R9, PT, PT, R7, -0xfd, RZ ;  /* 0xffffff0307097810 */ /* 0x000fc80007ffe0ff */
[----:B------:R-:W-:-:S13]  /*2680*/  ISETP.GT.U32.AND P0, PT, R9, 0x1, PT ;  /* 0x000000010900780c */ /* 0x000fda0003f04070 */
[----:B------:R-:W-:Y:S05]  /*2690*/  @P0 BRA `(.L_x_24) ;  /* 0x0000000000780947 */ /* 0x000fea0003800000 */
[----:B------:R-:W-:Y:S01]  /*26a0*/  LOP3.LUT R2, R0, 0x7fffff, RZ, 0xc0, !PT ;  /* 0x007fffff00027812 */ /* 0x000fe200078ec0ff */
[----:B------:R-:W-:-:S03]  /*26b0*/  HFMA2 R12, -RZ, RZ, 0, 1.78813934326171875e-07 ;  /* 0x00000003ff0c7431 */ /* 0x000fc600000001ff */
[----:B------:R-:W-:-:S04]  /*26c0*/  LOP3.LUT R2, R2, 0x3f800000, RZ, 0xfc, !PT ;  /* 0x3f80000002027812 */ /* 0x000fc800078efcff */
[----:B------:R-:W0:Y:S01]  /*26d0*/  MUFU.RCP R3, R2 ;  /* 0x0000000200037308 */ /* 0x000e220000001000 */
[----:B------:R-:W-:Y:S01]  /*26e0*/  SHF.L.U32 R12, R12, R9, RZ ;  /* 0x000000090c0c7219 */ /* 0x000fe200000006ff */
[----:B0-----:R-:W-:-:S04]  /*26f0*/  FFMA R5, R2, R3, -1 ;  /* 0xbf80000002057423 */ /* 0x001fc80000000003 */
[----:B------:R-:W-:-:S04]  /*2700*/  FADD.FTZ R8, -R5, -RZ ;  /* 0x800000ff05087221 */ /* 0x000fc80000010100 */
[CCC-:B------:R-:W-:Y:S01]  /*2710*/  FFMA.RM R5, R3.reuse, R8.reuse, R3.reuse ;  /* 0x0000000803057223 */ /* 0x1c0fe20000004003 */
[----:B------:R-:W-:-:S04]  /*2720*/  FFMA.RP R8, R3, R8, R3 ;  /* 0x0000000803087223 */ /* 0x000fc80000008003 */
[C---:B------:R-:W-:Y:S02]  /*2730*/  LOP3.LUT R3, R5.reuse, 0x7fffff, RZ, 0xc0, !PT ;  /* 0x007fffff05037812 */ /* 0x040fe400078ec0ff */
[----:B------:R-:W-:Y:S02]  /*2740*/  FSETP.NEU.FTZ.AND P0, PT, R5, R8, PT ;  /* 0x000000080500720b */ /* 0x000fe40003f1d000 */
[----:B------:R-:W-:Y:S02]  /*2750*/  LOP3.LUT R3, R3, 0x800000, RZ, 0xfc, !PT ;  /* 0x0080000003037812 */ /* 0x000fe400078efcff */
[----:B------:R-:W-:Y:S02]  /*2760*/  SEL R5, RZ, 0xffffffff, !P0 ;  /* 0xffffffffff057807 */ /* 0x000fe40004000000 */
[----:B------:R-:W-:Y:S02]  /*2770*/  LOP3.LUT R12, R12, R3, RZ, 0xc0, !PT ;  /* 0x000000030c0c7212 */ /* 0x000fe400078ec0ff */
[----:B------:R-:W-:-:S02]  /*2780*/  IADD3 R2, PT, PT, -R5, RZ, RZ ;  /* 0x000000ff05027210 */ /* 0x000fc40007ffe1ff */
[-C--:B------:R-:W-:Y:S02]  /*2790*/  SHF.R.U32.HI R12, RZ, R9.reuse, R12 ;  /* 0x00000009ff0c7219 */ /* 0x080fe4000001160c */
[----:B------:R-:W-:Y:S02]  /*27a0*/  LOP3.LUT P1, RZ, R2, R9, R3, 0xf8, !PT ;  /* 0x0000000902ff7212 */ /* 0x000fe4000782f803 */
[C---:B------:R-:W-:Y:S02]  /*27b0*/  LOP3.LUT P0, RZ, R12.reuse, 0x1, RZ, 0xc0, !PT ;  /* 0x000000010cff7812 */ /* 0x040fe4000780c0ff */
[----:B------:R-:W-:-:S04]  /*27c0*/  LOP3.LUT P2, RZ, R12, 0x2, RZ, 0xc0, !PT ;  /* 0x000000020cff7812 */ /* 0x000fc8000784c0ff */
[----:B------:R-:W-:Y:S02]  /*27d0*/  PLOP3.LUT P0, PT, P0, P1, P2, 0xe0, 0x0 ;  /* 0x000000000000781c */ /* 0x000fe40000703c20 */
[----:B------:R-:W-:Y:S02]  /*27e0*/  LOP3.LUT P1, RZ, R0, 0x7fffff, RZ, 0xc0, !PT ;  /* 0x007fffff00ff7812 */ /* 0x000fe4000782c0ff */
[----:B------:R-:W-:-:S04]  /*27f0*/  SEL R2, RZ, 0x1, !P0 ;  /* 0x00000001ff027807 */ /* 0x000fc80004000000 */
[----:B------:R-:W-:-:S04]  /*2800*/  IADD3 R2, PT, PT, -R2, RZ, RZ ;  /* 0x000000ff02027210 */ /* 0x000fc80007ffe1ff */
[----:B------:R-:W-:Y:S02]  /*2810*/  ISETP.GE.AND P0, PT, R2, RZ, PT ;  /* 0x000000ff0200720c */ /* 0x000fe40003f06270 */
[----:B------:R-:W-:-:S04]  /*2820*/  IADD3 R2, PT, PT, R7, -0xfc, RZ ;  /* 0xffffff0407027810 */ /* 0x000fc80007ffe0ff */
[----:B------:R-:W-:-:S07]  /*2830*/  SHF.R.U32.HI R3, RZ, R2, R3 ;  /* 0x00000002ff037219 */ /* 0x000fce0000011603 */
[----:B------:R-:W-:-:S04]  /*2840*/  @!P0 IADD3 R3, PT, PT, R3, 0x1, RZ ;  /* 0x0000000103038810 */ /* 0x000fc80007ffe0ff */
[----:B------:R-:W-:-:S04]  /*2850*/  @!P1 SHF.L.U32 R3, R3, 0x1, RZ ;  /* 0x0000000103039819 */ /* 0x000fc800000006ff */
[----:B------:R-:W-:Y:S01]  /*2860*/  LOP3.LUT R3, R3, 0x80000000, R0, 0xf8, !PT ;  /* 0x8000000003037812 */ /* 0x000fe200078ef800 */
[----:B------:R-:W-:Y:S06]  /*2870*/  BRA `(.L_x_23) ;  /* 0x0000000000047947 */ /* 0x000fec0003800000 */
.L_x_24:
[----:B------:R0:W1:Y:S02]  /*2880*/  MUFU.RCP R3, R0 ;  /* 0x0000000000037308 */ /* 0x0000640000001000 */
.L_x_23:
[----:B------:R-:W-:Y:S05]  /*2890*/  BSYNC.RECONVERGENT B1 ;  /* 0x0000000000017941 */ /* 0x000fea0003800200 */
.L_x_21:
[----:B------:R-:W-:-:S04]  /*28a0*/  MOV R5, 0x0 ;  /* 0x0000000000057802 */ /* 0x000fc80000000f00 */
[----:B01----:R-:W-:Y:S05]  /*28b0*/  RET.REL.NODEC R4 `(_Z11gru_forwardPKfS0_S0_S0_S0_S0_S0_S0_S0_S0_S0_Pfii) ;  /* 0xffffffd404d07950 */ /* 0x003fea0003c3ffff */
.L_x_25:
[----:B------:R-:W-:-:S00]  /*28c0*/  BRA `(.L_x_25) ;  /* 0xfffffffc00fc7947 */ /* 0x000fc0000383ffff */
[----:B------:R-:W-:-:S00]  /*28d0*/  NOP ;  /* 0x0000000000007918 */ /* 0x000fc00000000000 */
        /* <DEDUP_REMOVED lines=10> */
.L_x_26:


//--------------------- .nv.shared.reserved.0     --------------------------
	.section	.nv.shared.reserved.0,"aw",@nobits
	.weak		__nv_reservedSMEM_offset_0_alias
	.size		__nv_reservedSMEM_offset_0_alias, 0, 64
	.other		__nv_reservedSMEM_offset_0_alias,@"STO_CUDA_RESERVED_SHARED STV_DEFAULT"
__nv_reservedSMEM_offset_0_alias:
	.zero		0
	.zero		64


//--------------------- .nv.constant0._Z11gru_forwardPKfS0_S0_S0_S0_S0_S0_S0_S0_S0_S0_Pfii --------------------------
	.section	.nv.constant0._Z11gru_forwardPKfS0_S0_S0_S0_S0_S0_S0_S0_S0_S0_Pfii,"a",@progbits
	.sectionflags	@""
	.align	4
.nv.constant0._Z11gru_forwardPKfS0_S0_S0_S0_S0_S0_S0_S0_S0_S0_Pfii:
	.zero		1000


//--------------------- SYMBOLS --------------------------

	.type		.nv.reservedSmem.offset0,@object
	.size		.nv.reservedSmem.offset0,0x4
